//
// Generated by NVIDIA NVVM Compiler
//
// Compiler Build ID: CL-36424714
// Cuda compilation tools, release 13.0, V13.0.88
// Based on NVVM 20.0.0
//

.version 9.0
.target sm_100
.address_size 64

	// .globl	_Z10testKernelPi

.visible .entry _Z10testKernelPi(
	.param .u64 .ptr .align 1 _Z10testKernelPi_param_0
)
{
	.reg .pred 	%p<2>;
	.reg .b32 	%r<7>;
	.reg .b64 	%rd<3>;

	ld.param.u64 	%rd1, [_Z10testKernelPi_param_0];
	mov.u32 	%r1, %ctaid.x;
	mov.u32 	%r2, %ntid.x;
	mul.lo.s32 	%r3, %r1, %r2;
	mov.u32 	%r4, %tid.x;
	neg.s32 	%r5, %r4;
	setp.ne.s32 	%p1, %r3, %r5;
	@%p1 bra 	$L__BB0_2;
	cvta.to.global.u64 	%rd2, %rd1;
	mov.b32 	%r6, 42;
	st.global.u32 	[%rd2], %r6;
$L__BB0_2:
	ret;

}
	// .globl	_Z17ahoCorasickKernelPciP12GPUTrieStateiPiS2_S2_S2_iS2_iPS2_
.visible .entry _Z17ahoCorasickKernelPciP12GPUTrieStateiPiS2_S2_S2_iS2_iPS2_(
	.param .u64 .ptr .align 1 _Z17ahoCorasickKernelPciP12GPUTrieStateiPiS2_S2_S2_iS2_iPS2__param_0,
	.param .u32 _Z17ahoCorasickKernelPciP12GPUTrieStateiPiS2_S2_S2_iS2_iPS2__param_1,
	.param .u64 .ptr .align 1 _Z17ahoCorasickKernelPciP12GPUTrieStateiPiS2_S2_S2_iS2_iPS2__param_2,
	.param .u32 _Z17ahoCorasickKernelPciP12GPUTrieStateiPiS2_S2_S2_iS2_iPS2__param_3,
	.param .u64 .ptr .align 1 _Z17ahoCorasickKernelPciP12GPUTrieStateiPiS2_S2_S2_iS2_iPS2__param_4,
	.param .u64 .ptr .align 1 _Z17ahoCorasickKernelPciP12GPUTrieStateiPiS2_S2_S2_iS2_iPS2__param_5,
	.param .u64 .ptr .align 1 _Z17ahoCorasickKernelPciP12GPUTrieStateiPiS2_S2_S2_iS2_iPS2__param_6,
	.param .u64 .ptr .align 1 _Z17ahoCorasickKernelPciP12GPUTrieStateiPiS2_S2_S2_iS2_iPS2__param_7,
	.param .u32 _Z17ahoCorasickKernelPciP12GPUTrieStateiPiS2_S2_S2_iS2_iPS2__param_8,
	.param .u64 .ptr .align 1 _Z17ahoCorasickKernelPciP12GPUTrieStateiPiS2_S2_S2_iS2_iPS2__param_9,
	.param .u32 _Z17ahoCorasickKernelPciP12GPUTrieStateiPiS2_S2_S2_iS2_iPS2__param_10,
	.param .u64 .ptr .align 1 _Z17ahoCorasickKernelPciP12GPUTrieStateiPiS2_S2_S2_iS2_iPS2__param_11
)
{
	.reg .pred 	%p<125>;
	.reg .b16 	%rs<2>;
	.reg .b32 	%r<155>;
	.reg .b64 	%rd<155>;

	ld.param.u32 	%r63, [_Z17ahoCorasickKernelPciP12GPUTrieStateiPiS2_S2_S2_iS2_iPS2__param_1];
	ld.param.u64 	%rd17, [_Z17ahoCorasickKernelPciP12GPUTrieStateiPiS2_S2_S2_iS2_iPS2__param_2];
	ld.param.u32 	%r64, [_Z17ahoCorasickKernelPciP12GPUTrieStateiPiS2_S2_S2_iS2_iPS2__param_3];
	ld.param.u64 	%rd18, [_Z17ahoCorasickKernelPciP12GPUTrieStateiPiS2_S2_S2_iS2_iPS2__param_4];
	ld.param.u64 	%rd19, [_Z17ahoCorasickKernelPciP12GPUTrieStateiPiS2_S2_S2_iS2_iPS2__param_5];
	ld.param.u64 	%rd20, [_Z17ahoCorasickKernelPciP12GPUTrieStateiPiS2_S2_S2_iS2_iPS2__param_6];
	ld.param.u64 	%rd21, [_Z17ahoCorasickKernelPciP12GPUTrieStateiPiS2_S2_S2_iS2_iPS2__param_7];
	ld.param.u32 	%r65, [_Z17ahoCorasickKernelPciP12GPUTrieStateiPiS2_S2_S2_iS2_iPS2__param_8];
	ld.param.u64 	%rd22, [_Z17ahoCorasickKernelPciP12GPUTrieStateiPiS2_S2_S2_iS2_iPS2__param_9];
	ld.param.u32 	%r66, [_Z17ahoCorasickKernelPciP12GPUTrieStateiPiS2_S2_S2_iS2_iPS2__param_10];
	cvta.to.global.u64 	%rd1, %rd21;
	cvta.to.global.u64 	%rd2, %rd20;
	cvta.to.global.u64 	%rd3, %rd19;
	cvta.to.global.u64 	%rd4, %rd18;
	cvta.to.global.u64 	%rd5, %rd22;
	cvta.to.global.u64 	%rd6, %rd17;
	mov.u32 	%r67, %ctaid.x;
	mov.u32 	%r68, %ntid.x;
	mov.u32 	%r69, %tid.x;
	mad.lo.s32 	%r141, %r67, %r68, %r69;
	setp.ge.s32 	%p3, %r141, %r63;
	@%p3 bra 	$L__BB1_89;
$L__BB1_1:
	mov.b32 	%r146, 0;
	mov.u32 	%r142, %r141;
$L__BB1_2:
	mov.u32 	%r3, %r142;
	ld.param.u64 	%rd152, [_Z17ahoCorasickKernelPciP12GPUTrieStateiPiS2_S2_S2_iS2_iPS2__param_0];
	cvt.s64.s32 	%rd23, %r3;
	cvta.to.global.u64 	%rd24, %rd152;
	add.s64 	%rd25, %rd24, %rd23;
	ld.global.u8 	%rs1, [%rd25];
	cvt.u64.u16 	%rd26, %rs1;
	and.b64  	%rd7, %rd26, 255;
	cvt.u32.u16 	%r72, %rs1;
	and.b32  	%r73, %r72, 255;
	mul.wide.u32 	%rd27, %r73, 4;
	add.s64 	%rd8, %rd6, %rd27;
	mov.b32 	%r145, 0;
$L__BB1_3:
	setp.eq.s32 	%p5, %r146, 0;
	setp.ge.s32 	%p6, %r146, %r64;
	mov.pred 	%p124, 0;
	or.pred  	%p7, %p5, %p6;
	@%p7 bra 	$L__BB1_5;
	mul.wide.u32 	%rd28, %r146, 1048;
	add.s64 	%rd29, %rd8, %rd28;
	ld.global.u32 	%r74, [%rd29];
	setp.eq.s32 	%p124, %r74, -1;
$L__BB1_5:
	setp.gt.u32 	%p8, %r145, 99;
	not.pred 	%p9, %p124;
	or.pred  	%p10, %p9, %p8;
	@%p10 bra 	$L__BB1_8;
	mul.wide.u32 	%rd30, %r146, 1048;
	add.s64 	%rd31, %rd6, %rd30;
	ld.global.u32 	%r7, [%rd31+1024];
	setp.lt.s32 	%p11, %r7, 0;
	setp.ge.s32 	%p12, %r7, %r64;
	or.pred  	%p13, %p11, %p12;
	mov.b32 	%r146, 0;
	@%p13 bra 	$L__BB1_8;
	add.s32 	%r145, %r145, 1;
	mov.u32 	%r146, %r7;
	bra.uni 	$L__BB1_3;
$L__BB1_8:
	setp.eq.s32 	%p14, %r145, 100;
	selp.b32 	%r147, 0, %r146, %p14;
	setp.ge.s32 	%p15, %r147, %r64;
	@%p15 bra 	$L__BB1_11;
	mul.wide.u32 	%rd32, %r147, 1048;
	add.s64 	%rd33, %rd6, %rd32;
	shl.b64 	%rd34, %rd7, 2;
	add.s64 	%rd35, %rd33, %rd34;
	ld.global.u32 	%r11, [%rd35];
	setp.eq.s32 	%p16, %r11, -1;
	@%p16 bra 	$L__BB1_11;
	setp.gt.s32 	%p17, %r11, -1;
	setp.lt.s32 	%p18, %r11, %r64;
	selp.b32 	%r76, %r11, 0, %p18;
	selp.b32 	%r147, %r76, 0, %p17;
$L__BB1_11:
	setp.lt.s32 	%p19, %r147, 0;
	setp.ge.s32 	%p20, %r147, %r64;
	or.pred  	%p21, %p19, %p20;
	mov.b32 	%r146, 0;
	@%p21 bra 	$L__BB1_87;
	mul.wide.u32 	%rd36, %r147, 1048;
	add.s64 	%rd37, %rd6, %rd36;
	ld.global.u32 	%r14, [%rd37+1040];
	setp.lt.s32 	%p22, %r14, 1;
	setp.gt.s32 	%p23, %r14, %r66;
	or.pred  	%p24, %p22, %p23;
	@%p24 bra 	$L__BB1_47;
	ld.param.u64 	%rd153, [_Z17ahoCorasickKernelPciP12GPUTrieStateiPiS2_S2_S2_iS2_iPS2__param_11];
	cvta.to.global.u64 	%rd38, %rd153;
	mul.wide.u32 	%rd39, %r147, 8;
	add.s64 	%rd40, %rd38, %rd39;
	ld.global.u64 	%rd9, [%rd40];
	and.b32  	%r15, %r14, 3;
	setp.lt.u32 	%p25, %r14, 4;
	mov.b32 	%r149, 0;
	@%p25 bra 	$L__BB1_32;
	and.b32  	%r149, %r14, 2147483644;
	mov.b32 	%r148, 0;
$L__BB1_15:
	mul.wide.u32 	%rd41, %r148, 4;
	add.s64 	%rd10, %rd9, %rd41;
	ld.u32 	%r18, [%rd10];
	setp.lt.s32 	%p26, %r18, 0;
	setp.ge.s32 	%p27, %r18, %r66;
	or.pred  	%p28, %p26, %p27;
	@%p28 bra 	$L__BB1_19;
	mul.wide.u32 	%rd42, %r18, 4;
	add.s64 	%rd43, %rd5, %rd42;
	ld.global.u32 	%r80, [%rd43];
	sub.s32 	%r81, %r3, %r80;
	add.s32 	%r82, %r81, 1;
	setp.ne.s32 	%p29, %r82, %r141;
	@%p29 bra 	$L__BB1_19;
	mul.wide.u32 	%rd44, %r18, 4;
	add.s64 	%rd45, %rd4, %rd44;
	atom.global.add.u32 	%r83, [%rd45], 1;
	atom.global.add.u32 	%r19, [%rd3], 1;
	setp.ge.s32 	%p30, %r19, %r65;
	@%p30 bra 	$L__BB1_19;
	mul.wide.s32 	%rd46, %r19, 4;
	add.s64 	%rd47, %rd2, %rd46;
	st.global.u32 	[%rd47], %r141;
	add.s64 	%rd48, %rd1, %rd46;
	st.global.u32 	[%rd48], %r18;
$L__BB1_19:
	ld.u32 	%r20, [%rd10+4];
	setp.lt.s32 	%p31, %r20, 0;
	setp.ge.s32 	%p32, %r20, %r66;
	or.pred  	%p33, %p31, %p32;
	@%p33 bra 	$L__BB1_23;
	mul.wide.u32 	%rd49, %r20, 4;
	add.s64 	%rd50, %rd5, %rd49;
	ld.global.u32 	%r84, [%rd50];
	sub.s32 	%r85, %r3, %r84;
	add.s32 	%r86, %r85, 1;
	setp.ne.s32 	%p34, %r86, %r141;
	@%p34 bra 	$L__BB1_23;
	mul.wide.u32 	%rd51, %r20, 4;
	add.s64 	%rd52, %rd4, %rd51;
	atom.global.add.u32 	%r87, [%rd52], 1;
	atom.global.add.u32 	%r21, [%rd3], 1;
	setp.ge.s32 	%p35, %r21, %r65;
	@%p35 bra 	$L__BB1_23;
	mul.wide.s32 	%rd53, %r21, 4;
	add.s64 	%rd54, %rd2, %rd53;
	st.global.u32 	[%rd54], %r141;
	add.s64 	%rd55, %rd1, %rd53;
	st.global.u32 	[%rd55], %r20;
$L__BB1_23:
	ld.u32 	%r22, [%rd10+8];
	setp.lt.s32 	%p36, %r22, 0;
	setp.ge.s32 	%p37, %r22, %r66;
	or.pred  	%p38, %p36, %p37;
	@%p38 bra 	$L__BB1_27;
	mul.wide.u32 	%rd56, %r22, 4;
	add.s64 	%rd57, %rd5, %rd56;
	ld.global.u32 	%r88, [%rd57];
	sub.s32 	%r89, %r3, %r88;
	add.s32 	%r90, %r89, 1;
	setp.ne.s32 	%p39, %r90, %r141;
	@%p39 bra 	$L__BB1_27;
	mul.wide.u32 	%rd58, %r22, 4;
	add.s64 	%rd59, %rd4, %rd58;
	atom.global.add.u32 	%r91, [%rd59], 1;
	atom.global.add.u32 	%r23, [%rd3], 1;
	setp.ge.s32 	%p40, %r23, %r65;
	@%p40 bra 	$L__BB1_27;
	mul.wide.s32 	%rd60, %r23, 4;
	add.s64 	%rd61, %rd2, %rd60;
	st.global.u32 	[%rd61], %r141;
	add.s64 	%rd62, %rd1, %rd60;
	st.global.u32 	[%rd62], %r22;
$L__BB1_27:
	ld.u32 	%r24, [%rd10+12];
	setp.lt.s32 	%p41, %r24, 0;
	setp.ge.s32 	%p42, %r24, %r66;
	or.pred  	%p43, %p41, %p42;
	@%p43 bra 	$L__BB1_31;
	mul.wide.u32 	%rd63, %r24, 4;
	add.s64 	%rd64, %rd5, %rd63;
	ld.global.u32 	%r92, [%rd64];
	sub.s32 	%r93, %r3, %r92;
	add.s32 	%r94, %r93, 1;
	setp.ne.s32 	%p44, %r94, %r141;
	@%p44 bra 	$L__BB1_31;
	add.s64 	%rd66, %rd4, %rd63;
	atom.global.add.u32 	%r95, [%rd66], 1;
	atom.global.add.u32 	%r25, [%rd3], 1;
	setp.ge.s32 	%p45, %r25, %r65;
	@%p45 bra 	$L__BB1_31;
	mul.wide.s32 	%rd67, %r25, 4;
	add.s64 	%rd68, %rd2, %rd67;
	st.global.u32 	[%rd68], %r141;
	add.s64 	%rd69, %rd1, %rd67;
	st.global.u32 	[%rd69], %r24;
$L__BB1_31:
	add.s32 	%r148, %r148, 4;
	setp.ne.s32 	%p46, %r148, %r149;
	@%p46 bra 	$L__BB1_15;
$L__BB1_32:
	setp.eq.s32 	%p47, %r15, 0;
	@%p47 bra 	$L__BB1_47;
	add.s32 	%r28, %r3, 1;
	mul.wide.u32 	%rd70, %r149, 4;
	add.s64 	%rd11, %rd9, %rd70;
	ld.u32 	%r29, [%rd11];
	setp.lt.s32 	%p48, %r29, 0;
	setp.ge.s32 	%p49, %r29, %r66;
	or.pred  	%p50, %p48, %p49;
	@%p50 bra 	$L__BB1_37;
	mul.wide.u32 	%rd71, %r29, 4;
	add.s64 	%rd72, %rd5, %rd71;
	ld.global.u32 	%r96, [%rd72];
	sub.s32 	%r97, %r28, %r96;
	setp.ne.s32 	%p51, %r97, %r141;
	@%p51 bra 	$L__BB1_37;
	add.s64 	%rd74, %rd4, %rd71;
	atom.global.add.u32 	%r98, [%rd74], 1;
	atom.global.add.u32 	%r30, [%rd3], 1;
	setp.ge.s32 	%p52, %r30, %r65;
	@%p52 bra 	$L__BB1_37;
	mul.wide.s32 	%rd75, %r30, 4;
	add.s64 	%rd76, %rd2, %rd75;
	st.global.u32 	[%rd76], %r141;
	add.s64 	%rd77, %rd1, %rd75;
	st.global.u32 	[%rd77], %r29;
$L__BB1_37:
	setp.eq.s32 	%p53, %r15, 1;
	@%p53 bra 	$L__BB1_47;
	ld.u32 	%r31, [%rd11+4];
	setp.lt.s32 	%p54, %r31, 0;
	setp.ge.s32 	%p55, %r31, %r66;
	or.pred  	%p56, %p54, %p55;
	@%p56 bra 	$L__BB1_42;
	mul.wide.u32 	%rd78, %r31, 4;
	add.s64 	%rd79, %rd5, %rd78;
	ld.global.u32 	%r99, [%rd79];
	sub.s32 	%r100, %r28, %r99;
	setp.ne.s32 	%p57, %r100, %r141;
	@%p57 bra 	$L__BB1_42;
	add.s64 	%rd81, %rd4, %rd78;
	atom.global.add.u32 	%r101, [%rd81], 1;
	atom.global.add.u32 	%r32, [%rd3], 1;
	setp.ge.s32 	%p58, %r32, %r65;
	@%p58 bra 	$L__BB1_42;
	mul.wide.s32 	%rd82, %r32, 4;
	add.s64 	%rd83, %rd2, %rd82;
	st.global.u32 	[%rd83], %r141;
	add.s64 	%rd84, %rd1, %rd82;
	st.global.u32 	[%rd84], %r31;
$L__BB1_42:
	setp.eq.s32 	%p59, %r15, 2;
	@%p59 bra 	$L__BB1_47;
	ld.u32 	%r33, [%rd11+8];
	setp.lt.s32 	%p60, %r33, 0;
	setp.ge.s32 	%p61, %r33, %r66;
	or.pred  	%p62, %p60, %p61;
	@%p62 bra 	$L__BB1_47;
	mul.wide.u32 	%rd85, %r33, 4;
	add.s64 	%rd86, %rd5, %rd85;
	ld.global.u32 	%r102, [%rd86];
	sub.s32 	%r103, %r28, %r102;
	setp.ne.s32 	%p63, %r103, %r141;
	@%p63 bra 	$L__BB1_47;
	add.s64 	%rd88, %rd4, %rd85;
	atom.global.add.u32 	%r104, [%rd88], 1;
	atom.global.add.u32 	%r34, [%rd3], 1;
	setp.ge.s32 	%p64, %r34, %r65;
	@%p64 bra 	$L__BB1_47;
	mul.wide.s32 	%rd89, %r34, 4;
	add.s64 	%rd90, %rd2, %rd89;
	st.global.u32 	[%rd90], %r141;
	add.s64 	%rd91, %rd1, %rd89;
	st.global.u32 	[%rd91], %r33;
$L__BB1_47:
	ld.global.u32 	%r151, [%rd37+1024];
	setp.lt.s32 	%p65, %r151, 1;
	setp.ge.s32 	%p66, %r151, %r64;
	or.pred  	%p67, %p65, %p66;
	@%p67 bra 	$L__BB1_86;
	mov.b32 	%r150, 0;
	bra.uni 	$L__BB1_50;
$L__BB1_49:
	add.s32 	%r36, %r150, 1;
	setp.eq.s32 	%p114, %r151, 0;
	setp.gt.u32 	%p115, %r150, 98;
	or.pred  	%p116, %p114, %p115;
	mov.u32 	%r150, %r36;
	@%p116 bra 	$L__BB1_86;
$L__BB1_50:
	mul.wide.u32 	%rd94, %r151, 1048;
	add.s64 	%rd95, %rd6, %rd94;
	ld.global.u32 	%r39, [%rd95+1040];
	setp.lt.s32 	%p68, %r39, 1;
	setp.gt.s32 	%p69, %r39, %r66;
	or.pred  	%p70, %p68, %p69;
	@%p70 bra 	$L__BB1_85;
	ld.param.u64 	%rd154, [_Z17ahoCorasickKernelPciP12GPUTrieStateiPiS2_S2_S2_iS2_iPS2__param_11];
	cvta.to.global.u64 	%rd96, %rd154;
	mul.wide.u32 	%rd97, %r151, 8;
	add.s64 	%rd98, %rd96, %rd97;
	ld.global.u64 	%rd12, [%rd98];
	and.b32  	%r40, %r39, 3;
	setp.lt.u32 	%p71, %r39, 4;
	mov.b32 	%r153, 0;
	@%p71 bra 	$L__BB1_70;
	and.b32  	%r153, %r39, 2147483644;
	mov.b32 	%r152, 0;
$L__BB1_53:
	mul.wide.u32 	%rd99, %r152, 4;
	add.s64 	%rd13, %rd12, %rd99;
	ld.u32 	%r43, [%rd13];
	setp.lt.s32 	%p72, %r43, 0;
	setp.ge.s32 	%p73, %r43, %r66;
	or.pred  	%p74, %p72, %p73;
	@%p74 bra 	$L__BB1_57;
	mul.wide.u32 	%rd100, %r43, 4;
	add.s64 	%rd101, %rd5, %rd100;
	ld.global.u32 	%r108, [%rd101];
	sub.s32 	%r109, %r3, %r108;
	add.s32 	%r110, %r109, 1;
	setp.ne.s32 	%p75, %r110, %r141;
	@%p75 bra 	$L__BB1_57;
	mul.wide.u32 	%rd102, %r43, 4;
	add.s64 	%rd103, %rd4, %rd102;
	atom.global.add.u32 	%r111, [%rd103], 1;
	atom.global.add.u32 	%r44, [%rd3], 1;
	setp.ge.s32 	%p76, %r44, %r65;
	@%p76 bra 	$L__BB1_57;
	mul.wide.s32 	%rd104, %r44, 4;
	add.s64 	%rd105, %rd2, %rd104;
	st.global.u32 	[%rd105], %r141;
	add.s64 	%rd106, %rd1, %rd104;
	st.global.u32 	[%rd106], %r43;
$L__BB1_57:
	ld.u32 	%r45, [%rd13+4];
	setp.lt.s32 	%p77, %r45, 0;
	setp.ge.s32 	%p78, %r45, %r66;
	or.pred  	%p79, %p77, %p78;
	@%p79 bra 	$L__BB1_61;
	mul.wide.u32 	%rd107, %r45, 4;
	add.s64 	%rd108, %rd5, %rd107;
	ld.global.u32 	%r112, [%rd108];
	sub.s32 	%r113, %r3, %r112;
	add.s32 	%r114, %r113, 1;
	setp.ne.s32 	%p80, %r114, %r141;
	@%p80 bra 	$L__BB1_61;
	mul.wide.u32 	%rd109, %r45, 4;
	add.s64 	%rd110, %rd4, %rd109;
	atom.global.add.u32 	%r115, [%rd110], 1;
	atom.global.add.u32 	%r46, [%rd3], 1;
	setp.ge.s32 	%p81, %r46, %r65;
	@%p81 bra 	$L__BB1_61;
	mul.wide.s32 	%rd111, %r46, 4;
	add.s64 	%rd112, %rd2, %rd111;
	st.global.u32 	[%rd112], %r141;
	add.s64 	%rd113, %rd1, %rd111;
	st.global.u32 	[%rd113], %r45;
$L__BB1_61:
	ld.u32 	%r47, [%rd13+8];
	setp.lt.s32 	%p82, %r47, 0;
	setp.ge.s32 	%p83, %r47, %r66;
	or.pred  	%p84, %p82, %p83;
	@%p84 bra 	$L__BB1_65;
	mul.wide.u32 	%rd114, %r47, 4;
	add.s64 	%rd115, %rd5, %rd114;
	ld.global.u32 	%r116, [%rd115];
	sub.s32 	%r117, %r3, %r116;
	add.s32 	%r118, %r117, 1;
	setp.ne.s32 	%p85, %r118, %r141;
	@%p85 bra 	$L__BB1_65;
	mul.wide.u32 	%rd116, %r47, 4;
	add.s64 	%rd117, %rd4, %rd116;
	atom.global.add.u32 	%r119, [%rd117], 1;
	atom.global.add.u32 	%r48, [%rd3], 1;
	setp.ge.s32 	%p86, %r48, %r65;
	@%p86 bra 	$L__BB1_65;
	mul.wide.s32 	%rd118, %r48, 4;
	add.s64 	%rd119, %rd2, %rd118;
	st.global.u32 	[%rd119], %r141;
	add.s64 	%rd120, %rd1, %rd118;
	st.global.u32 	[%rd120], %r47;
$L__BB1_65:
	ld.u32 	%r49, [%rd13+12];
	setp.lt.s32 	%p87, %r49, 0;
	setp.ge.s32 	%p88, %r49, %r66;
	or.pred  	%p89, %p87, %p88;
	@%p89 bra 	$L__BB1_69;
	mul.wide.u32 	%rd121, %r49, 4;
	add.s64 	%rd122, %rd5, %rd121;
	ld.global.u32 	%r120, [%rd122];
	sub.s32 	%r121, %r3, %r120;
	add.s32 	%r122, %r121, 1;
	setp.ne.s32 	%p90, %r122, %r141;
	@%p90 bra 	$L__BB1_69;
	add.s64 	%rd124, %rd4, %rd121;
	atom.global.add.u32 	%r123, [%rd124], 1;
	atom.global.add.u32 	%r50, [%rd3], 1;
	setp.ge.s32 	%p91, %r50, %r65;
	@%p91 bra 	$L__BB1_69;
	mul.wide.s32 	%rd125, %r50, 4;
	add.s64 	%rd126, %rd2, %rd125;
	st.global.u32 	[%rd126], %r141;
	add.s64 	%rd127, %rd1, %rd125;
	st.global.u32 	[%rd127], %r49;
$L__BB1_69:
	add.s32 	%r152, %r152, 4;
	setp.ne.s32 	%p92, %r152, %r153;
	@%p92 bra 	$L__BB1_53;
$L__BB1_70:
	setp.eq.s32 	%p93, %r40, 0;
	@%p93 bra 	$L__BB1_85;
	mul.wide.u32 	%rd128, %r153, 4;
	add.s64 	%rd14, %rd12, %rd128;
	ld.u32 	%r53, [%rd14];
	setp.lt.s32 	%p94, %r53, 0;
	setp.ge.s32 	%p95, %r53, %r66;
	or.pred  	%p96, %p94, %p95;
	@%p96 bra 	$L__BB1_75;
	mul.wide.u32 	%rd129, %r53, 4;
	add.s64 	%rd130, %rd5, %rd129;
	ld.global.u32 	%r124, [%rd130];
	sub.s32 	%r125, %r3, %r124;
	add.s32 	%r126, %r125, 1;
	setp.ne.s32 	%p97, %r126, %r141;
	@%p97 bra 	$L__BB1_75;
	add.s64 	%rd132, %rd4, %rd129;
	atom.global.add.u32 	%r127, [%rd132], 1;
	atom.global.add.u32 	%r54, [%rd3], 1;
	setp.ge.s32 	%p98, %r54, %r65;
	@%p98 bra 	$L__BB1_75;
	mul.wide.s32 	%rd133, %r54, 4;
	add.s64 	%rd134, %rd2, %rd133;
	st.global.u32 	[%rd134], %r141;
	add.s64 	%rd135, %rd1, %rd133;
	st.global.u32 	[%rd135], %r53;
$L__BB1_75:
	setp.eq.s32 	%p99, %r40, 1;
	@%p99 bra 	$L__BB1_85;
	ld.u32 	%r55, [%rd14+4];
	setp.lt.s32 	%p100, %r55, 0;
	setp.ge.s32 	%p101, %r55, %r66;
	or.pred  	%p102, %p100, %p101;
	@%p102 bra 	$L__BB1_80;
	mul.wide.u32 	%rd136, %r55, 4;
	add.s64 	%rd137, %rd5, %rd136;
	ld.global.u32 	%r128, [%rd137];
	sub.s32 	%r129, %r3, %r128;
	add.s32 	%r130, %r129, 1;
	setp.ne.s32 	%p103, %r130, %r141;
	@%p103 bra 	$L__BB1_80;
	add.s64 	%rd139, %rd4, %rd136;
	atom.global.add.u32 	%r131, [%rd139], 1;
	atom.global.add.u32 	%r56, [%rd3], 1;
	setp.ge.s32 	%p104, %r56, %r65;
	@%p104 bra 	$L__BB1_80;
	mul.wide.s32 	%rd140, %r56, 4;
	add.s64 	%rd141, %rd2, %rd140;
	st.global.u32 	[%rd141], %r141;
	add.s64 	%rd142, %rd1, %rd140;
	st.global.u32 	[%rd142], %r55;
$L__BB1_80:
	setp.eq.s32 	%p105, %r40, 2;
	@%p105 bra 	$L__BB1_85;
	ld.u32 	%r57, [%rd14+8];
	setp.lt.s32 	%p106, %r57, 0;
	setp.ge.s32 	%p107, %r57, %r66;
	or.pred  	%p108, %p106, %p107;
	@%p108 bra 	$L__BB1_85;
	mul.wide.u32 	%rd143, %r57, 4;
	add.s64 	%rd144, %rd5, %rd143;
	ld.global.u32 	%r132, [%rd144];
	sub.s32 	%r133, %r3, %r132;
	add.s32 	%r134, %r133, 1;
	setp.ne.s32 	%p109, %r134, %r141;
	@%p109 bra 	$L__BB1_85;
	add.s64 	%rd146, %rd4, %rd143;
	atom.global.add.u32 	%r135, [%rd146], 1;
	atom.global.add.u32 	%r58, [%rd3], 1;
	setp.ge.s32 	%p110, %r58, %r65;
	@%p110 bra 	$L__BB1_85;
	mul.wide.s32 	%rd147, %r58, 4;
	add.s64 	%rd148, %rd2, %rd147;
	st.global.u32 	[%rd148], %r141;
	add.s64 	%rd149, %rd1, %rd147;
	st.global.u32 	[%rd149], %r57;
$L__BB1_85:
	mul.wide.u32 	%rd150, %r151, 1048;
	add.s64 	%rd151, %rd6, %rd150;
	ld.global.u32 	%r151, [%rd151+1024];
	setp.gt.s32 	%p111, %r151, -1;
	setp.lt.s32 	%p112, %r151, %r64;
	and.pred  	%p113, %p111, %p112;
	@%p113 bra 	$L__BB1_49;
$L__BB1_86:
	setp.gt.s32 	%p117, %r3, %r141;
	setp.eq.s32 	%p118, %r147, 0;
	and.pred  	%p119, %p117, %p118;
	mov.u32 	%r146, %r147;
	@%p119 bra 	$L__BB1_88;
$L__BB1_87:
	ld.param.u32 	%r139, [_Z17ahoCorasickKernelPciP12GPUTrieStateiPiS2_S2_S2_iS2_iPS2__param_1];
	add.s32 	%r142, %r3, 1;
	setp.lt.s32 	%p120, %r142, %r139;
	add.s32 	%r136, %r141, 999;
	setp.lt.s32 	%p121, %r3, %r136;
	and.pred  	%p122, %p120, %p121;
	@%p122 bra 	$L__BB1_2;
$L__BB1_88:
	ld.param.u32 	%r140, [_Z17ahoCorasickKernelPciP12GPUTrieStateiPiS2_S2_S2_iS2_iPS2__param_1];
	mov.u32 	%r137, %ntid.x;
	mov.u32 	%r138, %nctaid.x;
	mad.lo.s32 	%r141, %r137, %r138, %r141;
	setp.lt.s32 	%p123, %r141, %r140;
	@%p123 bra 	$L__BB1_1;
$L__BB1_89:
	ret;

}


// ===== COMPILED SASS (sm_100) =====

	.target	sm_100

	.elftype	@"ET_EXEC"


//--------------------- .note.nv.tkinfo           --------------------------
	.section	.note.nv.tkinfo,"",@"SHT_NOTE"
	.sectionflags	@"SHF_NOTE_NV_TKINFO"
	.tkinfo
        /*0018*/ 	.word	0x00000002
        /*0030*/ 	.string	""
        /*0030*/ 	.string	"ptxas"
        /*0030*/ 	.string	"Cuda compilation tools, release 13.0, V13.0.88"
        /*0030*/ 	.string	"Build cuda_13.0.r13.0/compiler.36424714_0"
        /*0030*/ 	.string	"-arch sm_100 -m 64 "



//--------------------- .note.nv.cuinfo           --------------------------
	.section	.note.nv.cuinfo,"",@"SHT_NOTE"
	.sectionflags	@"SHF_NOTE_NV_CUINFO"
        /*0018*/ 	.short	0x0002
        /*001a*/ 	.short	0x0064
        /*001c*/ 	.short	0x0082
	.zero		2


//--------------------- .nv.info                  --------------------------
	.section	.nv.info,"",@"SHT_CUDA_INFO"
	.align	4


	//----- nvinfo : EIATTR_REGCOUNT
	.align		4
        /*0000*/ 	.byte	0x04, 0x2f
        /*0002*/ 	.short	(.L_1 - .L_0)
	.align		4
.L_0:
        /*0004*/ 	.word	index@(_Z10testKernelPi)
        /*0008*/ 	.word	0x00000008


	//----- nvinfo : EIATTR_FRAME_SIZE
	.align		4
.L_1:
        /*000c*/ 	.byte	0x04, 0x11
        /*000e*/ 	.short	(.L_3 - .L_2)
	.align		4
.L_2:
        /*0010*/ 	.word	index@(_Z10testKernelPi)
        /*0014*/ 	.word	0x00000000


	//----- nvinfo : EIATTR_REGCOUNT
	.align		4
.L_3:
        /*0018*/ 	.byte	0x04, 0x2f
        /*001a*/ 	.short	(.L_5 - .L_4)
	.align		4
.L_4:
        /*001c*/ 	.word	index@(_Z17ahoCorasickKernelPciP12GPUTrieStateiPiS2_S2_S2_iS2_iPS2_)
        /*0020*/ 	.word	0x00000020


	//----- nvinfo : EIATTR_FRAME_SIZE
	.align		4
.L_5:
        /*0024*/ 	.byte	0x04, 0x11
        /*0026*/ 	.short	(.L_7 - .L_6)
	.align		4
.L_6:
        /*0028*/ 	.word	index@(_Z17ahoCorasickKernelPciP12GPUTrieStateiPiS2_S2_S2_iS2_iPS2_)
        /*002c*/ 	.word	0x00000000


	//----- nvinfo : EIATTR_MIN_STACK_SIZE
	.align		4
.L_7:
        /*0030*/ 	.byte	0x04, 0x12
        /*0032*/ 	.short	(.L_9 - .L_8)
	.align		4
.L_8:
        /*0034*/ 	.word	index@(_Z17ahoCorasickKernelPciP12GPUTrieStateiPiS2_S2_S2_iS2_iPS2_)
        /*0038*/ 	.word	0x00000000


	//----- nvinfo : EIATTR_MIN_STACK_SIZE
	.align		4
.L_9:
        /*003c*/ 	.byte	0x04, 0x12
        /*003e*/ 	.short	(.L_11 - .L_10)
	.align		4
.L_10:
        /*0040*/ 	.word	index@(_Z10testKernelPi)
        /*0044*/ 	.word	0x00000000
.L_11:


//--------------------- .nv.compat                --------------------------
	.section	.nv.compat,"",@"SHT_CUDA_COMPAT_INFO"
	.align	4
        /*0000*/ 	.byte	0x02, 0x09, 0x00, 0x00, 0x02, 0x02, 0x01, 0x00, 0x02, 0x05, 0x05, 0x00, 0x03, 0x07, 0x01, 0x01
        /*0010*/ 	.byte	0x02, 0x03, 0x00, 0x00, 0x02, 0x06, 0x01, 0x00, 0x04, 0x0b, 0x08, 0x00, 0x09, 0x00, 0x00, 0x00
        /*0020*/ 	.byte	0x00, 0x00, 0x00, 0x00


//--------------------- .nv.info._Z17ahoCorasickKernelPciP12GPUTrieStateiPiS2_S2_S2_iS2_iPS2_ --------------------------
	.section	.nv.info._Z17ahoCorasickKernelPciP12GPUTrieStateiPiS2_S2_S2_iS2_iPS2_,"",@"SHT_CUDA_INFO"
	.sectionflags	@""
	.align	4


	//----- nvinfo : EIATTR_CUDA_API_VERSION
	.align		4
        /*0000*/ 	.byte	0x04, 0x37
        /*0002*/ 	.short	(.L_13 - .L_12)
.L_12:
        /*0004*/ 	.word	0x00000082


	//----- nvinfo : EIATTR_KPARAM_INFO
	.align		4
.L_13:
        /*0008*/ 	.byte	0x04, 0x17
        /*000a*/ 	.short	(.L_15 - .L_14)
.L_14:
        /*000c*/ 	.word	0x00000000
        /*0010*/ 	.short	0x000b
        /*0012*/ 	.short	0x0058
        /*0014*/ 	.byte	0x00, 0xf5, 0x21, 0x00


	//----- nvinfo : EIATTR_KPARAM_INFO
	.align		4
.L_15:
        /*0018*/ 	.byte	0x04, 0x17
        /*001a*/ 	.short	(.L_17 - .L_16)
.L_16:
        /*001c*/ 	.word	0x00000000
        /*0020*/ 	.short	0x000a
        /*0022*/ 	.short	0x0050
        /*0024*/ 	.byte	0x00, 0xf0, 0x11, 0x00


	//----- nvinfo : EIATTR_KPARAM_INFO
	.align		4
.L_17:
        /*0028*/ 	.byte	0x04, 0x17
        /*002a*/ 	.short	(.L_19 - .L_18)
.L_18:
        /*002c*/ 	.word	0x00000000
        /*0030*/ 	.short	0x0009
        /*0032*/ 	.short	0x0048
        /*0034*/ 	.byte	0x00, 0xf5, 0x21, 0x00


	//----- nvinfo : EIATTR_KPARAM_INFO
	.align		4
.L_19:
        /*0038*/ 	.byte	0x04, 0x17
        /*003a*/ 	.short	(.L_21 - .L_20)
.L_20:
        /*003c*/ 	.word	0x00000000
        /*0040*/ 	.short	0x0008
        /*0042*/ 	.short	0x0040
        /*0044*/ 	.byte	0x00, 0xf0, 0x11, 0x00


	//----- nvinfo : EIATTR_KPARAM_INFO
	.align		4
.L_21:
        /*0048*/ 	.byte	0x04, 0x17
        /*004a*/ 	.short	(.L_23 - .L_22)
.L_22:
        /*004c*/ 	.word	0x00000000
        /*0050*/ 	.short	0x0007
        /*0052*/ 	.short	0x0038
        /*0054*/ 	.byte	0x00, 0xf5, 0x21, 0x00


	//----- nvinfo : EIATTR_KPARAM_INFO
	.align		4
.L_23:
        /*0058*/ 	.byte	0x04, 0x17
        /*005a*/ 	.short	(.L_25 - .L_24)
.L_24:
        /*005c*/ 	.word	0x00000000
        /*0060*/ 	.short	0x0006
        /*0062*/ 	.short	0x0030
        /*0064*/ 	.byte	0x00, 0xf5, 0x21, 0x00


	//----- nvinfo : EIATTR_KPARAM_INFO
	.align		4
.L_25:
        /*0068*/ 	.byte	0x04, 0x17
        /*006a*/ 	.short	(.L_27 - .L_26)
.L_26:
        /*006c*/ 	.word	0x00000000
        /*0070*/ 	.short	0x0005
        /*0072*/ 	.short	0x0028
        /*0074*/ 	.byte	0x00, 0xf5, 0x21, 0x00


	//----- nvinfo : EIATTR_KPARAM_INFO
	.align		4
.L_27:
        /*0078*/ 	.byte	0x04, 0x17
        /*007a*/ 	.short	(.L_29 - .L_28)
.L_28:
        /*007c*/ 	.word	0x00000000
        /*0080*/ 	.short	0x0004
        /*0082*/ 	.short	0x0020
        /*0084*/ 	.byte	0x00, 0xf5, 0x21, 0x00


	//----- nvinfo : EIATTR_KPARAM_INFO
	.align		4
.L_29:
        /*0088*/ 	.byte	0x04, 0x17
        /*008a*/ 	.short	(.L_31 - .L_30)
.L_30:
        /*008c*/ 	.word	0x00000000
        /*0090*/ 	.short	0x0003
        /*0092*/ 	.short	0x0018
        /*0094*/ 	.byte	0x00, 0xf0, 0x11, 0x00


	//----- nvinfo : EIATTR_KPARAM_INFO
	.align		4
.L_31:
        /*0098*/ 	.byte	0x04, 0x17
        /*009a*/ 	.short	(.L_33 - .L_32)
.L_32:
        /*009c*/ 	.word	0x00000000
        /*00a0*/ 	.short	0x0002
        /*00a2*/ 	.short	0x0010
        /*00a4*/ 	.byte	0x00, 0xf5, 0x21, 0x00


	//----- nvinfo : EIATTR_KPARAM_INFO
	.align		4
.L_33:
        /*00a8*/ 	.byte	0x04, 0x17
        /*00aa*/ 	.short	(.L_35 - .L_34)
.L_34:
        /*00ac*/ 	.word	0x00000000
        /*00b0*/ 	.short	0x0001
        /*00b2*/ 	.short	0x0008
        /*00b4*/ 	.byte	0x00, 0xf0, 0x11, 0x00


	//----- nvinfo : EIATTR_KPARAM_INFO
	.align		4
.L_35:
        /*00b8*/ 	.byte	0x04, 0x17
        /*00ba*/ 	.short	(.L_37 - .L_36)
.L_36:
        /*00bc*/ 	.word	0x00000000
        /*00c0*/ 	.short	0x0000
        /*00c2*/ 	.short	0x0000
        /*00c4*/ 	.byte	0x00, 0xf5, 0x21, 0x00


	//----- nvinfo : EIATTR_SPARSE_MMA_MASK
	.align		4
.L_37:
        /*00c8*/ 	.byte	0x03, 0x50
        /*00ca*/ 	.short	0x0000


	//----- nvinfo : EIATTR_MAXREG_COUNT
	.align		4
        /*00cc*/ 	.byte	0x03, 0x1b
        /*00ce*/ 	.short	0x00ff


	//----- nvinfo : EIATTR_MERCURY_ISA_VERSION
	.align		4
        /*00d0*/ 	.byte	0x03, 0x5f
        /*00d2*/ 	.short	0x0101


	//----- nvinfo : EIATTR_INT_WARP_WIDE_INSTR_OFFSETS
	.align		4
        /*00d4*/ 	.byte	0x04, 0x31
        /*00d6*/ 	.short	(.L_39 - .L_38)


	//   ....[0]....
.L_38:
        /*00d8*/ 	.word	0x00000640


	//   ....[1]....
        /*00dc*/ 	.word	0x00000730


	//   ....[2]....
        /*00e0*/ 	.word	0x00000860


	//   ....[3]....
        /*00e4*/ 	.word	0x00000950


	//   ....[4]....
        /*00e8*/ 	.word	0x00000a80


	//   ....[5]....
        /*00ec*/ 	.word	0x00000b70


	//   ....[6]....
        /*00f0*/ 	.word	0x00000cc0


	//   ....[7]....
        /*00f4*/ 	.word	0x00000db0


	//   ....[8]....
        /*00f8*/ 	.word	0x00000f60


	//   ....[9]....
        /*00fc*/ 	.word	0x00001060


	//   ....[10]....
        /*0100*/ 	.word	0x000011c0


	//   ....[11]....
        /*0104*/ 	.word	0x000012c0


	//   ....[12]....
        /*0108*/ 	.word	0x00001400


	//   ....[13]....
        /*010c*/ 	.word	0x00001500


	//   ....[14]....
        /*0110*/ 	.word	0x00001810


	//   ....[15]....
        /*0114*/ 	.word	0x00001900


	//   ....[16]....
        /*0118*/ 	.word	0x00001a30


	//   ....[17]....
        /*011c*/ 	.word	0x00001b20


	//   ....[18]....
        /*0120*/ 	.word	0x00001c50


	//   ....[19]....
        /*0124*/ 	.word	0x00001d40


	//   ....[20]....
        /*0128*/ 	.word	0x00001e90


	//   ....[21]....
        /*012c*/ 	.word	0x00001f80


	//   ....[22]....
        /*0130*/ 	.word	0x00002120


	//   ....[23]....
        /*0134*/ 	.word	0x00002220


	//   ....[24]....
        /*0138*/ 	.word	0x00002380


	//   ....[25]....
        /*013c*/ 	.word	0x00002480


	//   ....[26]....
        /*0140*/ 	.word	0x000025c0


	//   ....[27]....
        /*0144*/ 	.word	0x000026c0


	//----- nvinfo : EIATTR_VRC_CTA_INIT_COUNT
	.align		4
.L_39:
        /*0148*/ 	.byte	0x02, 0x4a
	.zero		1
	.zero		1


	//----- nvinfo : EIATTR_EXIT_INSTR_OFFSETS
	.align		4
        /*014c*/ 	.byte	0x04, 0x1c
        /*014e*/ 	.short	(.L_41 - .L_40)


	//   ....[0]....
.L_40:
        /*0150*/ 	.word	0x00000070


	//   ....[1]....
        /*0154*/ 	.word	0x00002930


	//----- nvinfo : EIATTR_CRS_STACK_SIZE
	.align		4
.L_41:
        /*0158*/ 	.byte	0x04, 0x1e
        /*015a*/ 	.short	(.L_43 - .L_42)
.L_42:
        /*015c*/ 	.word	0x00000000


	//----- nvinfo : EIATTR_CBANK_PARAM_SIZE
	.align		4
.L_43:
        /*0160*/ 	.byte	0x03, 0x19
        /*0162*/ 	.short	0x0060


	//----- nvinfo : EIATTR_PARAM_CBANK
	.align		4
        /*0164*/ 	.byte	0x04, 0x0a
        /*0166*/ 	.short	(.L_45 - .L_44)
	.align		4
.L_44:
        /*0168*/ 	.word	index@(.nv.constant0._Z17ahoCorasickKernelPciP12GPUTrieStateiPiS2_S2_S2_iS2_iPS2_)
        /*016c*/ 	.short	0x0380
        /*016e*/ 	.short	0x0060


	//----- nvinfo : EIATTR_SW_WAR
	.align		4
.L_45:
        /*0170*/ 	.byte	0x04, 0x36
        /*0172*/ 	.short	(.L_47 - .L_46)
.L_46:
        /*0174*/ 	.word	0x00000008
.L_47:


//--------------------- .nv.info._Z10testKernelPi --------------------------
	.section	.nv.info._Z10testKernelPi,"",@"SHT_CUDA_INFO"
	.sectionflags	@""
	.align	4


	//----- nvinfo : EIATTR_CUDA_API_VERSION
	.align		4
        /*0000*/ 	.byte	0x04, 0x37
        /*0002*/ 	.short	(.L_49 - .L_48)
.L_48:
        /*0004*/ 	.word	0x00000082


	//----- nvinfo : EIATTR_KPARAM_INFO
	.align		4
.L_49:
        /*0008*/ 	.byte	0x04, 0x17
        /*000a*/ 	.short	(.L_51 - .L_50)
.L_50:
        /*000c*/ 	.word	0x00000000
        /*0010*/ 	.short	0x0000
        /*0012*/ 	.short	0x0000
        /*0014*/ 	.byte	0x00, 0xf5, 0x21, 0x00


	//----- nvinfo : EIATTR_SPARSE_MMA_MASK
	.align		4
.L_51:
        /*0018*/ 	.byte	0x03, 0x50
        /*001a*/ 	.short	0x0000


	//----- nvinfo : EIATTR_MAXREG_COUNT
	.align		4
        /*001c*/ 	.byte	0x03, 0x1b
        /*001e*/ 	.short	0x00ff


	//----- nvinfo : EIATTR_MERCURY_ISA_VERSION
	.align		4
        /*0020*/ 	.byte	0x03, 0x5f
        /*0022*/ 	.short	0x0101


	//----- nvinfo : EIATTR_VRC_CTA_INIT_COUNT
	.align		4
        /*0024*/ 	.byte	0x02, 0x4a
	.zero		1
	.zero		1


	//----- nvinfo : EIATTR_EXIT_INSTR_OFFSETS
	.align		4
        /*0028*/ 	.byte	0x04, 0x1c
        /*002a*/ 	.short	(.L_53 - .L_52)


	//   ....[0]....
.L_52:
        /*002c*/ 	.word	0x00000070


	//   ....[1]....
        /*0030*/ 	.word	0x000000c0


	//----- nvinfo : EIATTR_CBANK_PARAM_SIZE
	.align		4
.L_53:
        /*0034*/ 	.byte	0x03, 0x19
        /*0036*/ 	.short	0x0008


	//----- nvinfo : EIATTR_PARAM_CBANK
	.align		4
        /*0038*/ 	.byte	0x04, 0x0a
        /*003a*/ 	.short	(.L_55 - .L_54)
	.align		4
.L_54:
        /*003c*/ 	.word	index@(.nv.constant0._Z10testKernelPi)
        /*0040*/ 	.short	0x0380
        /*0042*/ 	.short	0x0008


	//----- nvinfo : EIATTR_SW_WAR
	.align		4
.L_55:
        /*0044*/ 	.byte	0x04, 0x36
        /*0046*/ 	.short	(.L_57 - .L_56)
.L_56:
        /*0048*/ 	.word	0x00000008
.L_57:


//--------------------- .nv.callgraph             --------------------------
	.section	.nv.callgraph,"",@"SHT_CUDA_CALLGRAPH"
	.align	4
	.sectionentsize	8
	.align		4
        /*0000*/ 	.word	0x00000000
	.align		4
        /*0004*/ 	.word	0xffffffff
	.align		4
        /*0008*/ 	.word	0x00000000
	.align		4
        /*000c*/ 	.word	0xfffffffe
	.align		4
        /*0010*/ 	.word	0x00000000
	.align		4
        /*0014*/ 	.word	0xfffffffd
	.align		4
        /*0018*/ 	.word	0x00000000
	.align		4
        /*001c*/ 	.word	0xfffffffc


//--------------------- .text._Z17ahoCorasickKernelPciP12GPUTrieStateiPiS2_S2_S2_iS2_iPS2_ --------------------------
	.section	.text._Z17ahoCorasickKernelPciP12GPUTrieStateiPiS2_S2_S2_iS2_iPS2_,"ax",@progbits
	.align	128
        .global         _Z17ahoCorasickKernelPciP12GPUTrieStateiPiS2_S2_S2_iS2_iPS2_
        .type           _Z17ahoCorasickKernelPciP12GPUTrieStateiPiS2_S2_S2_iS2_iPS2_,@function
        .size           _Z17ahoCorasickKernelPciP12GPUTrieStateiPiS2_S2_S2_iS2_iPS2_,(.L_x_52 - _Z17ahoCorasickKernelPciP12GPUTrieStateiPiS2_S2_S2_iS2_iPS2_)
        .other          _Z17ahoCorasickKernelPciP12GPUTrieStateiPiS2_S2_S2_iS2_iPS2_,@"STO_CUDA_ENTRY STV_DEFAULT"
_Z17ahoCorasickKernelPciP12GPUTrieStateiPiS2_S2_S2_iS2_iPS2_:
.text._Z17ahoCorasickKernelPciP12GPUTrieStateiPiS2_S2_S2_iS2_iPS2_:
[----:B------:R-:W-:Y:S01]  /*0000*/  LDC R1, c[0x0][0x37c] ;  /* 0x0000df00ff017b82 */ /* 0x000fe20000000800 */
[----:B------:R-:W0:Y:S07]  /*0010*/  S2R R3, SR_TID.X ;  /* 0x0000000000037919 */ /* 0x000e2e0000002100 */
[----:B------:R-:W0:Y:S01]  /*0020*/  S2UR UR4, SR_CTAID.X ;  /* 0x00000000000479c3 */ /* 0x000e220000002500 */
[----:B------:R-:W1:Y:S07]  /*0030*/  LDCU UR5, c[0x0][0x388] ;  /* 0x00007100ff0577ac */ /* 0x000e6e0008000800 */
[----:B------:R-:W0:Y:S02]  /*0040*/  LDC R8, c[0x0][0x360] ;  /* 0x0000d800ff087b82 */ /* 0x000e240000000800 */
[----:B0-----:R-:W-:-:S05]  /*0050*/  IMAD R8, R8, UR4, R3 ;  /* 0x0000000408087c24 */ /* 0x001fca000f8e0203 */
[----:B-1----:R-:W-:-:S13]  /*0060*/  ISETP.GE.AND P0, PT, R8, UR5, PT ;  /* 0x0000000508007c0c */ /* 0x002fda000bf06270 */
[----:B------:R-:W-:Y:S05]  /*0070*/  @P0 EXIT ;  /* 0x000000000000094d */ /* 0x000fea0003800000 */
[----:B------:R-:W0:Y:S02]  /*0080*/  LDCU.64 UR4, c[0x0][0x358] ;  /* 0x00006b00ff0477ac */ /* 0x000e240008000a00 */
.L_x_49:
[----:B------:R-:W-:Y:S01]  /*0090*/  BSSY.RECONVERGENT B1, `(.L_x_0) ;  /* 0x0000283000017945 */ /* 0x000fe20003800200 */
[----:B------:R-:W-:Y:S02]  /*00a0*/  IMAD.MOV.U32 R9, RZ, RZ, RZ ;  /* 0x000000ffff097224 */ /* 0x000fe400078e00ff */
[----:B-12--5:R-:W-:-:S07]  /*00b0*/  IMAD.MOV.U32 R7, RZ, RZ, R8 ;  /* 0x000000ffff077224 */ /* 0x026fce00078e0008 */
.L_x_48:
[----:B-1----:R-:W1:Y:S01]  /*00c0*/  LDCU.64 UR6, c[0x0][0x380] ;  /* 0x00007000ff0677ac */ /* 0x002e620008000a00 */
[----:B--2---:R-:W2:Y:S08]  /*00d0*/  LDC.64 R4, c[0x0][0x390] ;  /* 0x0000e400ff047b82 */ /* 0x004eb00000000a00 */
[----:B------:R-:W3:Y:S08]  /*00e0*/  LDC R0, c[0x0][0x398] ;  /* 0x0000e600ff007b82 */ /* 0x000ef00000000800 */
[----:B------:R-:W4:Y:S01]  /*00f0*/  LDC.64 R2, c[0x0][0x390] ;  /* 0x0000e400ff027b82 */ /* 0x000f220000000a00 */
[----:B-1----:R-:W-:-:S04]  /*0100*/  IADD3 R10, P0, PT, R7, UR6, RZ ;  /* 0x00000006070a7c10 */ /* 0x002fc8000ff1e0ff */
[----:B------:R-:W-:-:S06]  /*0110*/  LEA.HI.X.SX32 R11, R7, UR7, 0x1, P0 ;  /* 0x00000007070b7c11 */ /* 0x000fcc00080f0eff */
[----:B0-----:R-:W2:Y:S01]  /*0120*/  LDG.E.U8 R11, desc[UR4][R10.64] ;  /* 0x000000040a0b7981 */ /* 0x001ea2000c1e1100 */
[----:B------:R-:W-:Y:S01]  /*0130*/  BSSY.RECONVERGENT B0, `(.L_x_1) ;  /* 0x0000019000007945 */ /* 0x000fe20003800200 */
[----:B------:R-:W-:Y:S02]  /*0140*/  IMAD.MOV.U32 R6, RZ, RZ, R7 ;  /* 0x000000ffff067224 */ /* 0x000fe400078e0007 */
[----:B-----5:R-:W-:Y:S02]  /*0150*/  IMAD.MOV.U32 R12, RZ, RZ, RZ ;  /* 0x000000ffff0c7224 */ /* 0x020fe400078e00ff */
[C---:B--2---:R-:W-:Y:S01]  /*0160*/  IMAD.WIDE.U32 R4, R11.reuse, 0x4, R4 ;  /* 0x000000040b047825 */ /* 0x044fe200078e0004 */
[----:B---34-:R-:W-:-:S07]  /*0170*/  LOP3.LUT R13, R11, 0xff, RZ, 0xc0, !PT ;  /* 0x000000ff0b0d7812 */ /* 0x018fce00078ec0ff */
.L_x_5:
[C---:B------:R-:W-:Y:S01]  /*0180*/  ISETP.GE.AND P0, PT, R9.reuse, R0, PT ;  /* 0x000000000900720c */ /* 0x040fe20003f06270 */
[----:B------:R-:W-:Y:S01]  /*0190*/  BSSY.RECONVERGENT B2, `(.L_x_2) ;  /* 0x0000007000027945 */ /* 0x000fe20003800200 */
[----:B------:R-:W-:Y:S02]  /*01a0*/  PLOP3.LUT P1, PT, PT, PT, PT, 0x8, 0x80 ;  /* 0x000000000080781c */ /* 0x000fe40003f2e170 */
[----:B------:R-:W-:-:S13]  /*01b0*/  ISETP.EQ.OR P0, PT, R9, RZ, P0 ;  /* 0x000000ff0900720c */ /* 0x000fda0000702670 */
[----:B------:R-:W-:Y:S05]  /*01c0*/  @P0 BRA `(.L_x_3) ;  /* 0x00000000000c0947 */ /* 0x000fea0003800000 */
[----:B------:R-:W-:-:S06]  /*01d0*/  IMAD.WIDE.U32 R10, R9, 0x418, R4 ;  /* 0x00000418090a7825 */ /* 0x000fcc00078e0004 */
[----:B------:R-:W2:Y:S02]  /*01e0*/  LDG.E R10, desc[UR4][R10.64] ;  /* 0x000000040a0a7981 */ /* 0x000ea4000c1e1900 */
[----:B--2---:R-:W-:-:S13]  /*01f0*/  ISETP.EQ.AND P1, PT, R10, -0x1, PT ;  /* 0xffffffff0a00780c */ /* 0x004fda0003f22270 */
.L_x_3:
[----:B------:R-:W-:Y:S05]  /*0200*/  BSYNC.RECONVERGENT B2 ;  /* 0x0000000000027941 */ /* 0x000fea0003800200 */
.L_x_2:
[----:B------:R-:W-:Y:S01]  /*0210*/  ISETP.GT.U32.OR P1, PT, R12, 0x63, !P1 ;  /* 0x000000630c00780c */ /* 0x000fe20004f24470 */
[----:B------:R-:W-:-:S12]  /*0220*/  IMAD.MOV.U32 R14, RZ, RZ, R12 ;  /* 0x000000ffff0e7224 */ /* 0x000fd800078e000c */
[----:B------:R-:W-:Y:S05]  /*0230*/  @P1 BRA `(.L_x_4) ;  /* 0x0000000000201947 */ /* 0x000fea0003800000 */
[----:B------:R-:W-:-:S06]  /*0240*/  IMAD.WIDE.U32 R10, R9, 0x418, R2 ;  /* 0x00000418090a7825 */ /* 0x000fcc00078e0002 */
[----:B------:R-:W2:Y:S01]  /*0250*/  LDG.E R11, desc[UR4][R10.64+0x400] ;  /* 0x000400040a0b7981 */ /* 0x000ea2000c1e1900 */
[----:B------:R-:W-:Y:S01]  /*0260*/  IMAD.MOV.U32 R9, RZ, RZ, RZ ;  /* 0x000000ffff097224 */ /* 0x000fe200078e00ff */
[----:B--2---:R-:W-:-:S04]  /*0270*/  ISETP.GE.AND P0, PT, R11, R0, PT ;  /* 0x000000000b00720c */ /* 0x004fc80003f06270 */
[----:B------:R-:W-:-:S13]  /*0280*/  ISETP.LT.OR P0, PT, R11, RZ, P0 ;  /* 0x000000ff0b00720c */ /* 0x000fda0000701670 */
[----:B------:R-:W-:Y:S02]  /*0290*/  @!P0 IMAD.MOV.U32 R9, RZ, RZ, R11 ;  /* 0x000000ffff098224 */ /* 0x000fe400078e000b */
[----:B------:R-:W-:Y:S01]  /*02a0*/  @!P0 VIADD R12, R12, 0x1 ;  /* 0x000000010c0c8836 */ /* 0x000fe20000000000 */
[----:B------:R-:W-:Y:S06]  /*02b0*/  @!P0 BRA `(.L_x_5) ;  /* 0xfffffffc00b08947 */ /* 0x000fec000383ffff */
.L_x_4:
[----:B------:R-:W-:Y:S05]  /*02c0*/  BSYNC.RECONVERGENT B0 ;  /* 0x0000000000007941 */ /* 0x000fea0003800200 */
.L_x_1:
[----:B------:R-:W-:Y:S01]  /*02d0*/  ISETP.NE.AND P0, PT, R14, 0x64, PT ;  /* 0x000000640e00780c */ /* 0x000fe20003f05270 */
[----:B------:R-:W-:Y:S03]  /*02e0*/  BSSY.RECONVERGENT B0, `(.L_x_6) ;  /* 0x000000e000007945 */ /* 0x000fe60003800200 */
[----:B------:R-:W-:-:S04]  /*02f0*/  SEL R5, R9, RZ, P0 ;  /* 0x000000ff09057207 */ /* 0x000fc80000000000 */
[----:B------:R-:W-:-:S13]  /*0300*/  ISETP.GE.AND P0, PT, R5, R0, PT ;  /* 0x000000000500720c */ /* 0x000fda0003f06270 */
[----:B------:R-:W-:Y:S05]  /*0310*/  @P0 BRA `(.L_x_7) ;  /* 0x0000000000280947 */ /* 0x000fea0003800000 */
[----:B------:R-:W0:Y:S02]  /*0320*/  LDC.64 R2, c[0x0][0x390] ;  /* 0x0000e400ff027b82 */ /* 0x000e240000000a00 */
[----:B0-----:R-:W-:-:S03]  /*0330*/  IMAD.WIDE.U32 R2, R5, 0x418, R2 ;  /* 0x0000041805027825 */ /* 0x001fc600078e0002 */
[----:B------:R-:W-:-:S04]  /*0340*/  LEA R2, P0, R13, R2, 0x2 ;  /* 0x000000020d027211 */ /* 0x000fc800078010ff */
[----:B------:R-:W-:-:S06]  /*0350*/  LEA.HI.X R3, R13, R3, RZ, 0x2, P0 ;  /* 0x000000030d037211 */ /* 0x000fcc00000f14ff */
[----:B------:R-:W2:Y:S02]  /*0360*/  LDG.E R3, desc[UR4][R2.64] ;  /* 0x0000000402037981 */ /* 0x000ea4000c1e1900 */
[----:B--2---:R-:W-:-:S13]  /*0370*/  ISETP.NE.AND P1, PT, R3, -0x1, PT ;  /* 0xffffffff0300780c */ /* 0x004fda0003f25270 */
[C---:B------:R-:W-:Y:S02]  /*0380*/  @P1 ISETP.GE.AND P2, PT, R3.reuse, R0, PT ;  /* 0x000000000300120c */ /* 0x040fe40003f46270 */
[C---:B------:R-:W-:Y:S02]  /*0390*/  @P1 ISETP.GT.AND P0, PT, R3.reuse, -0x1, PT ;  /* 0xffffffff0300180c */ /* 0x040fe40003f04270 */
[----:B------:R-:W-:-:S04]  /*03a0*/  @P1 SEL R4, R3, RZ, !P2 ;  /* 0x000000ff03041207 */ /* 0x000fc80005000000 */
[----:B------:R-:W-:-:S07]  /*03b0*/  @P1 SEL R5, R4, RZ, P0 ;  /* 0x000000ff04051207 */ /* 0x000fce0000000000 */
.L_x_7:
[----:B------:R-:W-:Y:S05]  /*03c0*/  BSYNC.RECONVERGENT B0 ;  /* 0x0000000000007941 */ /* 0x000fea0003800200 */
.L_x_6:
[C---:B------:R-:W-:Y:S01]  /*03d0*/  ISETP.GE.AND P0, PT, R5.reuse, R0, PT ;  /* 0x000000000500720c */ /* 0x040fe20003f06270 */
[----:B------:R-:W-:Y:S01]  /*03e0*/  BSSY.RELIABLE B0, `(.L_x_8) ;  /* 0x0000247000007945 */ /* 0x000fe20003800100 */
[----:B------:R-:W-:Y:S02]  /*03f0*/  IMAD.MOV.U32 R9, RZ, RZ, RZ ;  /* 0x000000ffff097224 */ /* 0x000fe400078e00ff */
[----:B------:R-:W-:-:S13]  /*0400*/  ISETP.LT.OR P0, PT, R5, RZ, P0 ;  /* 0x000000ff0500720c */ /* 0x000fda0000701670 */
[----:B------:R-:W-:Y:S05]  /*0410*/  @P0 BRA `(.L_x_9) ;  /* 0x00000024000c0947 */ /* 0x000fea0003800000 */
[----:B------:R-:W0:Y:S01]  /*0420*/  LDC.64 R10, c[0x0][0x390] ;  /* 0x0000e400ff0a7b82 */ /* 0x000e220000000a00 */
[----:B------:R-:W1:Y:S01]  /*0430*/  LDCU UR6, c[0x0][0x3d0] ;  /* 0x00007a00ff0677ac */ /* 0x000e620008000800 */
[----:B0-----:R-:W-:-:S05]  /*0440*/  IMAD.WIDE.U32 R10, R5, 0x418, R10 ;  /* 0x00000418050a7825 */ /* 0x001fca00078e000a */
[----:B------:R-:W2:Y:S01]  /*0450*/  LDG.E R3, desc[UR4][R10.64+0x410] ;  /* 0x000410040a037981 */ /* 0x000ea2000c1e1900 */
[----:B-1----:R-:W-:Y:S01]  /*0460*/  IMAD.U32 R4, RZ, RZ, UR6 ;  /* 0x00000006ff047e24 */ /* 0x002fe2000f8e00ff */
[----:B------:R-:W-:Y:S04]  /*0470*/  BSSY.RECONVERGENT B3, `(.L_x_10) ;  /* 0x0000110000037945 */ /* 0x000fe80003800200 */
[----:B--2---:R-:W-:-:S04]  /*0480*/  ISETP.GT.AND P0, PT, R3, R4, PT ;  /* 0x000000040300720c */ /* 0x004fc80003f04270 */
[----:B------:R-:W-:-:S13]  /*0490*/  ISETP.LT.OR P0, PT, R3, 0x1, P0 ;  /* 0x000000010300780c */ /* 0x000fda0000701670 */
[----:B------:R-:W-:Y:S05]  /*04a0*/  @P0 BRA `(.L_x_11) ;  /* 0x0000001000300947 */ /* 0x000fea0003800000 */
[----:B------:R-:W0:Y:S02]  /*04b0*/  LDC.64 R12, c[0x0][0x3d8] ;  /* 0x0000f600ff0c7b82 */ /* 0x000e240000000a00 */
[----:B0-----:R-:W-:-:S06]  /*04c0*/  IMAD.WIDE.U32 R12, R5, 0x8, R12 ;  /* 0x00000008050c7825 */ /* 0x001fcc00078e000c */
[----:B------:R-:W5:Y:S01]  /*04d0*/  LDG.E.64 R12, desc[UR4][R12.64] ;  /* 0x000000040c0c7981 */ /* 0x000f62000c1e1b00 */
[C---:B------:R-:W-:Y:S01]  /*04e0*/  ISETP.GE.U32.AND P0, PT, R3.reuse, 0x4, PT ;  /* 0x000000040300780c */ /* 0x040fe20003f06070 */
[----:B------:R-:W-:Y:S01]  /*04f0*/  BSSY.RECONVERGENT B2, `(.L_x_12) ;  /* 0x0000095000027945 */ /* 0x000fe20003800200 */
[----:B------:R-:W-:Y:S01]  /*0500*/  LOP3.LUT R2, R3, 0x3, RZ, 0xc0, !PT ;  /* 0x0000000303027812 */ /* 0x000fe200078ec0ff */
[----:B------:R-:W-:-:S10]  /*0510*/  IMAD.MOV.U32 R0, RZ, RZ, RZ ;  /* 0x000000ffff007224 */ /* 0x000fd400078e00ff */
[----:B------:R-:W-:Y:S05]  /*0520*/  @!P0 BRA `(.L_x_13) ;  /* 0x0000000800448947 */ /* 0x000fea0003800000 */
[----:B------:R-:W0:Y:S01]  /*0530*/  LDC R4, c[0x0][0x3d0] ;  /* 0x0000f400ff047b82 */ /* 0x000e220000000800 */
[----:B------:R-:W-:Y:S01]  /*0540*/  LOP3.LUT R0, R3, 0x7ffffffc, RZ, 0xc0, !PT ;  /* 0x7ffffffc03007812 */ /* 0x000fe200078ec0ff */
[----:B------:R-:W-:-:S06]  /*0550*/  IMAD.MOV.U32 R3, RZ, RZ, RZ ;  /* 0x000000ffff037224 */ /* 0x000fcc00078e00ff */
[----:B------:R-:W1:Y:S08]  /*0560*/  LDC.64 R14, c[0x0][0x3c8] ;  /* 0x0000f200ff0e7b82 */ /* 0x000e700000000a00 */
[----:B------:R-:W2:Y:S02]  /*0570*/  LDC.64 R16, c[0x0][0x3a0] ;  /* 0x0000e800ff107b82 */ /* 0x000ea40000000a00 */
.L_x_22:
[----:B0----5:R-:W-:-:S05]  /*0580*/  IMAD.WIDE.U32 R18, R3, 0x4, R12 ;  /* 0x0000000403127825 */ /* 0x021fca00078e000c */
[----:B------:R-:W0:Y:S01]  /*0590*/  LD.E R9, desc[UR4][R18.64] ;  /* 0x0000000412097980 */ /* 0x000e22000c101900 */
[----:B------:R-:W-:Y:S01]  /*05a0*/  BSSY.RECONVERGENT B4, `(.L_x_14) ;  /* 0x0000020000047945 */ /* 0x000fe20003800200 */
[----:B0-----:R-:W-:-:S04]  /*05b0*/  ISETP.GE.AND P0, PT, R9, R4, PT ;  /* 0x000000040900720c */ /* 0x001fc80003f06270 */
[----:B------:R-:W-:-:S13]  /*05c0*/  ISETP.LT.OR P0, PT, R9, RZ, P0 ;  /* 0x000000ff0900720c */ /* 0x000fda0000701670 */
[----:B------:R-:W-:Y:S05]  /*05d0*/  @P0 BRA `(.L_x_15) ;  /* 0x0000000000700947 */ /* 0x000fea0003800000 */
[----:B-1----:R-:W-:-:S06]  /*05e0*/  IMAD.WIDE.U32 R20, R9, 0x4, R14 ;  /* 0x0000000409147825 */ /* 0x002fcc00078e000e */
[----:B------:R-:W3:Y:S02]  /*05f0*/  LDG.E R20, desc[UR4][R20.64] ;  /* 0x0000000414147981 */ /* 0x000ee4000c1e1900 */
[----:B---3--:R-:W-:-:S04]  /*0600*/  IADD3 R23, PT, PT, R7, 0x1, -R20 ;  /* 0x0000000107177810 */ /* 0x008fc80007ffe814 */
[----:B------:R-:W-:-:S13]  /*0610*/  ISETP.NE.AND P0, PT, R23, R8, PT ;  /* 0x000000081700720c */ /* 0x000fda0003f05270 */
[----:B------:R-:W-:Y:S05]  /*0620*/  @P0 BRA `(.L_x_15) ;  /* 0x00000000005c0947 */ /* 0x000fea0003800000 */
[----:B------:R-:W0:Y:S01]  /*0630*/  S2R R23, SR_LANEID ;  /* 0x0000000000177919 */ /* 0x000e220000000000 */
[----:B------:R-:W-:Y:S01]  /*0640*/  VOTEU.ANY UR6, UPT, PT ;  /* 0x0000000000067886 */ /* 0x000fe200038e0100 */
[----:B------:R-:W-:Y:S01]  /*0650*/  IMAD.MOV.U32 R27, RZ, RZ, 0x1 ;  /* 0x00000001ff1b7424 */ /* 0x000fe200078e00ff */
[----:B------:R-:W0:Y:S01]  /*0660*/  FLO.U32 R26, UR6 ;  /* 0x00000006001a7d00 */ /* 0x000e2200080e0000 */
[----:B------:R-:W1:Y:S01]  /*0670*/  LDC.64 R24, c[0x0][0x3a8] ;  /* 0x0000ea00ff187b82 */ /* 0x000e620000000a00 */
[----:B--2---:R-:W-:-:S05]  /*0680*/  IMAD.WIDE.U32 R20, R9, 0x4, R16 ;  /* 0x0000000409147825 */ /* 0x004fca00078e0010 */
[----:B------:R2:W-:Y:S01]  /*0690*/  REDG.E.ADD.STRONG.GPU desc[UR4][R20.64], R27 ;  /* 0x0000001b1400798e */ /* 0x0005e2000c12e104 */
[----:B------:R-:W1:Y:S01]  /*06a0*/  POPC R29, UR6 ;  /* 0x00000006001d7d09 */ /* 0x000e620008000000 */
[----:B------:R-:W3:Y:S01]  /*06b0*/  S2R R22, SR_LTMASK ;  /* 0x0000000000167919 */ /* 0x000ee20000003900 */
[----:B--2---:R-:W2:Y:S01]  /*06c0*/  LDC.64 R20, c[0x0][0x3b8] ;  /* 0x0000ee00ff147b82 */ /* 0x004ea20000000a00 */
[----:B0-----:R-:W-:-:S13]  /*06d0*/  ISETP.EQ.U32.AND P0, PT, R26, R23, PT ;  /* 0x000000171a00720c */ /* 0x001fda0003f02070 */
[----:B-1----:R-:W4:Y:S01]  /*06e0*/  @P0 ATOMG.E.ADD.STRONG.GPU PT, R25, desc[UR4][R24.64], R29 ;  /* 0x8000001d181909a8 */ /* 0x002f2200081ef104 */
[----:B---3--:R-:W-:Y:S01]  /*06f0*/  LOP3.LUT R28, R22, UR6, RZ, 0xc0, !PT ;  /* 0x00000006161c7c12 */ /* 0x008fe2000f8ec0ff */
[----:B------:R-:W0:Y:S01]  /*0700*/  LDCU UR6, c[0x0][0x3c0] ;  /* 0x00007800ff0677ac */ /* 0x000e220008000800 */
[----:B------:R-:W1:Y:S04]  /*0710*/  LDC.64 R22, c[0x0][0x3b0] ;  /* 0x0000ec00ff167b82 */ /* 0x000e680000000a00 */
[----:B------:R-:W3:Y:S01]  /*0720*/  POPC R28, R28 ;  /* 0x0000001c001c7309 */ /* 0x000ee20000000000 */
[----:B----4-:R-:W3:Y:S02]  /*0730*/  SHFL.IDX PT, R27, R25, R26, 0x1f ;  /* 0x00001f1a191b7589 */ /* 0x010ee400000e0000 */
[----:B---3--:R-:W-:-:S05]  /*0740*/  IMAD.IADD R27, R27, 0x1, R28 ;  /* 0x000000011b1b7824 */ /* 0x008fca00078e021c */
[----:B0-----:R-:W-:-:S13]  /*0750*/  ISETP.GE.AND P0, PT, R27, UR6, PT ;  /* 0x000000061b007c0c */ /* 0x001fda000bf06270 */
[----:B-1----:R-:W-:-:S04]  /*0760*/  @!P0 IMAD.WIDE R22, R27, 0x4, R22 ;  /* 0x000000041b168825 */ /* 0x002fc800078e0216 */
[----:B--2---:R-:W-:Y:S01]  /*0770*/  @!P0 IMAD.WIDE R20, R27, 0x4, R20 ;  /* 0x000000041b148825 */ /* 0x004fe200078e0214 */
[----:B------:R0:W-:Y:S04]  /*0780*/  @!P0 STG.E desc[UR4][R22.64], R8 ;  /* 0x0000000816008986 */ /* 0x0001e8000c101904 */
[----:B------:R0:W-:Y:S02]  /*0790*/  @!P0 STG.E desc[UR4][R20.64], R9 ;  /* 0x0000000914008986 */ /* 0x0001e4000c101904 */
.L_x_15:
[----:B------:R-:W-:Y:S05]  /*07a0*/  BSYNC.RECONVERGENT B4 ;  /* 0x0000000000047941 */ /* 0x000fea0003800200 */
.L_x_14:
[----:B0-----:R-:W3:Y:S01]  /*07b0*/  LD.E R9, desc[UR4][R18.64+0x4] ;  /* 0x0000040412097980 */ /* 0x001ee2000c101900 */
[----:B------:R-:W-:Y:S01]  /*07c0*/  BSSY.RECONVERGENT B4, `(.L_x_16) ;  /* 0x0000020000047945 */ /* 0x000fe20003800200 */
[----:B---3--:R-:W-:-:S04]  /*07d0*/  ISETP.GE.AND P0, PT, R9, R4, PT ;  /* 0x000000040900720c */ /* 0x008fc80003f06270 */
        /* <DEDUP_REMOVED lines=16> */
[----:B--2---:R-:W2:Y:S08]  /*08e0*/  LDC.64 R22, c[0x0][0x3b0] ;  /* 0x0000ec00ff167b82 */ /* 0x004eb00000000a00 */
[----:B------:R-:W4:Y:S01]  /*08f0*/  LDC.64 R20, c[0x0][0x3b8] ;  /* 0x0000ee00ff147b82 */ /* 0x000f220000000a00 */
[----:B0-----:R-:W-:-:S13]  /*0900*/  ISETP.EQ.U32.AND P0, PT, R26, R27, PT ;  /* 0x0000001b1a00720c */ /* 0x001fda0003f02070 */
[----:B-1----:R-:W5:Y:S01]  /*0910*/  @P0 ATOMG.E.ADD.STRONG.GPU PT, R25, desc[UR4][R24.64], R29 ;  /* 0x8000001d181909a8 */ /* 0x002f6200081ef104 */
[----:B---3--:R-:W-:Y:S01]  /*0920*/  LOP3.LUT R28, R28, UR6, RZ, 0xc0, !PT ;  /* 0x000000061c1c7c12 */ /* 0x008fe2000f8ec0ff */
[----:B------:R-:W0:Y:S05]  /*0930*/  LDCU UR6, c[0x0][0x3c0] ;  /* 0x00007800ff0677ac */ /* 0x000e2a0008000800 */
[----:B------:R-:W1:Y:S01]  /*0940*/  POPC R28, R28 ;  /* 0x0000001c001c7309 */ /* 0x000e620000000000 */
[----:B-----5:R-:W1:Y:S02]  /*0950*/  SHFL.IDX PT, R27, R25, R26, 0x1f ;  /* 0x00001f1a191b7589 */ /* 0x020e6400000e0000 */
[----:B-1----:R-:W-:-:S05]  /*0960*/  IMAD.IADD R27, R27, 0x1, R28 ;  /* 0x000000011b1b7824 */ /* 0x002fca00078e021c */
[----:B0-----:R-:W-:-:S13]  /*0970*/  ISETP.GE.AND P0, PT, R27, UR6, PT ;  /* 0x000000061b007c0c */ /* 0x001fda000bf06270 */
[----:B--2---:R-:W-:-:S04]  /*0980*/  @!P0 IMAD.WIDE R22, R27, 0x4, R22 ;  /* 0x000000041b168825 */ /* 0x004fc800078e0216 */
[----:B----4-:R-:W-:Y:S01]  /*0990*/  @!P0 IMAD.WIDE R20, R27, 0x4, R20 ;  /* 0x000000041b148825 */ /* 0x010fe200078e0214 */
[----:B------:R0:W-:Y:S04]  /*09a0*/  @!P0 STG.E desc[UR4][R22.64], R8 ;  /* 0x0000000816008986 */ /* 0x0001e8000c101904 */
[----:B------:R0:W-:Y:S02]  /*09b0*/  @!P0 STG.E desc[UR4][R20.64], R9 ;  /* 0x0000000914008986 */ /* 0x0001e4000c101904 */
.L_x_17:
[----:B------:R-:W-:Y:S05]  /*09c0*/  BSYNC.RECONVERGENT B4 ;  /* 0x0000000000047941 */ /* 0x000fea0003800200 */
.L_x_16:
        /* <DEDUP_REMOVED lines=33> */
.L_x_19:
[----:B------:R-:W-:Y:S05]  /*0be0*/  BSYNC.RECONVERGENT B4 ;  /* 0x0000000000047941 */ /* 0x000fea0003800200 */
.L_x_18:
[----:B0-----:R-:W3:Y:S01]  /*0bf0*/  LD.E R9, desc[UR4][R18.64+0xc] ;  /* 0x00000c0412097980 */ /* 0x001ee2000c101900 */
[----:B------:R-:W-:Y:S01]  /*0c00*/  VIADD R3, R3, 0x4 ;  /* 0x0000000403037836 */ /* 0x000fe20000000000 */
[----:B------:R-:W-:Y:S04]  /*0c10*/  BSSY.RECONVERGENT B4, `(.L_x_20) ;  /* 0x0000021000047945 */ /* 0x000fe80003800200 */
[----:B------:R-:W-:Y:S02]  /*0c20*/  ISETP.NE.AND P1, PT, R3, R0, PT ;  /* 0x000000000300720c */ /* 0x000fe40003f25270 */
        /* <DEDUP_REMOVED lines=10> */
[----:B------:R-:W1:Y:S01]  /*0cd0*/  LDC.64 R22, c[0x0][0x3a8] ;  /* 0x0000ea00ff167b82 */ /* 0x000e620000000a00 */
[----:B------:R-:W0:Y:S01]  /*0ce0*/  FLO.U32 R26, UR6 ;  /* 0x00000006001a7d00 */ /* 0x000e2200080e0000 */
[----:B--2---:R-:W-:Y:S01]  /*0cf0*/  IMAD.WIDE.U32 R24, R9, 0x4, R16 ;  /* 0x0000000409187825 */ /* 0x004fe200078e0010 */
[----:B------:R-:W2:Y:S05]  /*0d00*/  S2R R28, SR_LTMASK ;  /* 0x00000000001c7919 */ /* 0x000eaa0000003900 */
[----:B------:R-:W3:Y:S01]  /*0d10*/  LDC.64 R20, c[0x0][0x3b0] ;  /* 0x0000ec00ff147b82 */ /* 0x000ee20000000a00 */
[----:B------:R-:W1:Y:S01]  /*0d20*/  POPC R29, UR6 ;  /* 0x00000006001d7d09 */ /* 0x000e620008000000 */
[----:B0-----:R-:W-:Y:S01]  /*0d30*/  ISETP.EQ.U32.AND P0, PT, R26, R19, PT ;  /* 0x000000131a00720c */ /* 0x001fe20003f02070 */
[----:B------:R-:W-:-:S05]  /*0d40*/  IMAD.MOV.U32 R19, RZ, RZ, 0x1 ;  /* 0x00000001ff137424 */ /* 0x000fca00078e00ff */
[----:B------:R0:W-:Y:S07]  /*0d50*/  REDG.E.ADD.STRONG.GPU desc[UR4][R24.64], R19 ;  /* 0x000000131800798e */ /* 0x0001ee000c12e104 */
[----:B-1----:R-:W4:Y:S01]  /*0d60*/  @P0 ATOMG.E.ADD.STRONG.GPU PT, R23, desc[UR4][R22.64], R29 ;  /* 0x8000001d161709a8 */ /* 0x002f2200081ef104 */
[----:B--2---:R-:W-:Y:S01]  /*0d70*/  LOP3.LUT R28, R28, UR6, RZ, 0xc0, !PT ;  /* 0x000000061c1c7c12 */ /* 0x004fe2000f8ec0ff */
[----:B------:R-:W1:Y:S01]  /*0d80*/  LDCU UR6, c[0x0][0x3c0] ;  /* 0x00007800ff0677ac */ /* 0x000e620008000800 */
[----:B0-----:R-:W0:Y:S04]  /*0d90*/  LDC.64 R18, c[0x0][0x3b8] ;  /* 0x0000ee00ff127b82 */ /* 0x001e280000000a00 */
[----:B------:R-:W2:Y:S01]  /*0da0*/  POPC R28, R28 ;  /* 0x0000001c001c7309 */ /* 0x000ea20000000000 */
[----:B----4-:R-:W2:Y:S02]  /*0db0*/  SHFL.IDX PT, R27, R23, R26, 0x1f ;  /* 0x00001f1a171b7589 */ /* 0x010ea400000e0000 */
[----:B--2---:R-:W-:-:S05]  /*0dc0*/  IMAD.IADD R27, R27, 0x1, R28 ;  /* 0x000000011b1b7824 */ /* 0x004fca00078e021c */
[----:B-1----:R-:W-:-:S13]  /*0dd0*/  ISETP.GE.AND P0, PT, R27, UR6, PT ;  /* 0x000000061b007c0c */ /* 0x002fda000bf06270 */
[----:B---3--:R-:W-:-:S04]  /*0de0*/  @!P0 IMAD.WIDE R20, R27, 0x4, R20 ;  /* 0x000000041b148825 */ /* 0x008fc800078e0214 */
[----:B0-----:R-:W-:Y:S01]  /*0df0*/  @!P0 IMAD.WIDE R18, R27, 0x4, R18 ;  /* 0x000000041b128825 */ /* 0x001fe200078e0212 */
[----:B------:R0:W-:Y:S04]  /*0e00*/  @!P0 STG.E desc[UR4][R20.64], R8 ;  /* 0x0000000814008986 */ /* 0x0001e8000c101904 */
[----:B------:R0:W-:Y:S02]  /*0e10*/  @!P0 STG.E desc[UR4][R18.64], R9 ;  /* 0x0000000912008986 */ /* 0x0001e4000c101904 */
.L_x_21:
[----:B------:R-:W-:Y:S05]  /*0e20*/  BSYNC.RECONVERGENT B4 ;  /* 0x0000000000047941 */ /* 0x000fea0003800200 */
.L_x_20:
[----:B------:R-:W-:Y:S05]  /*0e30*/  @P1 BRA `(.L_x_22) ;  /* 0xfffffff400d01947 */ /* 0x000fea000383ffff */
.L_x_13:
[----:B------:R-:W-:Y:S05]  /*0e40*/  BSYNC.RECONVERGENT B2 ;  /* 0x0000000000027941 */ /* 0x000fea0003800200 */
.L_x_12:
[----:B------:R-:W-:-:S13]  /*0e50*/  ISETP.NE.AND P0, PT, R2, RZ, PT ;  /* 0x000000ff0200720c */ /* 0x000fda0003f05270 */
[----:B------:R-:W-:Y:S05]  /*0e60*/  @!P0 BRA `(.L_x_11) ;  /* 0x0000000400c08947 */ /* 0x000fea0003800000 */
[----:B-----5:R-:W-:-:S05]  /*0e70*/  IMAD.WIDE.U32 R12, R0, 0x4, R12 ;  /* 0x00000004000c7825 */ /* 0x020fca00078e000c */
[----:B------:R-:W3:Y:S01]  /*0e80*/  LD.E R3, desc[UR4][R12.64] ;  /* 0x000000040c037980 */ /* 0x000ee2000c101900 */
[----:B------:R-:W-:Y:S01]  /*0e90*/  BSSY.RECONVERGENT B2, `(.L_x_23) ;  /* 0x0000024000027945 */ /* 0x000fe20003800200 */
[----:B------:R-:W-:Y:S01]  /*0ea0*/  ISETP.NE.AND P1, PT, R2, 0x1, PT ;  /* 0x000000010200780c */ /* 0x000fe20003f25270 */
[----:B------:R-:W-:Y:S01]  /*0eb0*/  VIADD R0, R7, 0x1 ;  /* 0x0000000107007836 */ /* 0x000fe20000000000 */
[----:B---3--:R-:W-:-:S04]  /*0ec0*/  ISETP.GE.AND P0, PT, R3, R4, PT ;  /* 0x000000040300720c */ /* 0x008fc80003f06270 */
[----:B------:R-:W-:-:S13]  /*0ed0*/  ISETP.LT.OR P0, PT, R3, RZ, P0 ;  /* 0x000000ff0300720c */ /* 0x000fda0000701670 */
[----:B------:R-:W-:Y:S05]  /*0ee0*/  @P0 BRA `(.L_x_24) ;  /* 0x0000000000780947 */ /* 0x000fea0003800000 */
[----:B-1----:R-:W1:Y:S02]  /*0ef0*/  LDC.64 R14, c[0x0][0x3c8] ;  /* 0x0000f200ff0e7b82 */ /* 0x002e640000000a00 */
[----:B-1----:R-:W-:-:S06]  /*0f00*/  IMAD.WIDE.U32 R14, R3, 0x4, R14 ;  /* 0x00000004030e7825 */ /* 0x002fcc00078e000e */
[----:B------:R-:W0:Y:S02]  /*0f10*/  LDG.E R15, desc[UR4][R14.64] ;  /* 0x000000040e0f7981 */ /* 0x000e24000c1e1900 */
[----:B0-----:R-:W-:-:S05]  /*0f20*/  IMAD.IADD R9, R0, 0x1, -R15 ;  /* 0x0000000100097824 */ /* 0x001fca00078e0a0f */
[----:B------:R-:W-:-:S13]  /*0f30*/  ISETP.NE.AND P0, PT, R9, R8, PT ;  /* 0x000000080900720c */ /* 0x000fda0003f05270 */
[----:B------:R-:W-:Y:S05]  /*0f40*/  @P0 BRA `(.L_x_24) ;  /* 0x0000000000600947 */ /* 0x000fea0003800000 */
[----:B------:R-:W0:Y:S01]  /*0f50*/  S2R R9, SR_LANEID ;  /* 0x0000000000097919 */ /* 0x000e220000000000 */
[----:B------:R-:W-:Y:S01]  /*0f60*/  VOTEU.ANY UR6, UPT, PT ;  /* 0x0000000000067886 */ /* 0x000fe200038e0100 */
[----:B--2---:R-:W1:Y:S01]  /*0f70*/  LDC.64 R16, c[0x0][0x3a0] ;  /* 0x0000e800ff107b82 */ /* 0x004e620000000a00 */
[----:B------:R-:W0:Y:S01]  /*0f80*/  FLO.U32 R22, UR6 ;  /* 0x0000000600167d00 */ /* 0x000e2200080e0000 */
[----:B------:R-:W-:-:S06]  /*0f90*/  IMAD.MOV.U32 R25, RZ, RZ, 0x1 ;  /* 0x00000001ff197424 */ /* 0x000fcc00078e00ff */
[----:B------:R-:W2:Y:S01]  /*0fa0*/  LDC.64 R14, c[0x0][0x3a8] ;  /* 0x0000ea00ff0e7b82 */ /* 0x000ea20000000a00 */
[----:B------:R-:W2:Y:S01]  /*0fb0*/  POPC R23, UR6 ;  /* 0x0000000600177d09 */ /* 0x000ea20008000000 */
[----:B------:R-:W3:Y:S06]  /*0fc0*/  S2R R24, SR_LTMASK ;  /* 0x0000000000187919 */ /* 0x000eec0000003900 */
[----:B------:R-:W4:Y:S01]  /*0fd0*/  LDC.64 R18, c[0x0][0x3b0] ;  /* 0x0000ec00ff127b82 */ /* 0x000f220000000a00 */
[----:B-1----:R-:W-:-:S07]  /*0fe0*/  IMAD.WIDE.U32 R20, R3, 0x4, R16 ;  /* 0x0000000403147825 */ /* 0x002fce00078e0010 */
[----:B------:R-:W1:Y:S01]  /*0ff0*/  LDC.64 R16, c[0x0][0x3b8] ;  /* 0x0000ee00ff107b82 */ /* 0x000e620000000a00 */
[----:B------:R-:W-:Y:S01]  /*1000*/  REDG.E.ADD.STRONG.GPU desc[UR4][R20.64], R25 ;  /* 0x000000191400798e */ /* 0x000fe2000c12e104 */
[----:B0-----:R-:W-:-:S13]  /*1010*/  ISETP.EQ.U32.AND P0, PT, R22, R9, PT ;  /* 0x000000091600720c */ /* 0x001fda0003f02070 */
[----:B--2---:R-:W2:Y:S01]  /*1020*/  @P0 ATOMG.E.ADD.STRONG.GPU PT, R15, desc[UR4][R14.64], R23 ;  /* 0x800000170e0f09a8 */ /* 0x004ea200081ef104 */
[----:B---3--:R-:W-:Y:S01]  /*1030*/  LOP3.LUT R24, R24, UR6, RZ, 0xc0, !PT ;  /* 0x0000000618187c12 */ /* 0x008fe2000f8ec0ff */
[----:B------:R-:W0:Y:S05]  /*1040*/  LDCU UR6, c[0x0][0x3c0] ;  /* 0x00007800ff0677ac */ /* 0x000e2a0008000800 */
[----:B------:R-:W3:Y:S01]  /*1050*/  POPC R24, R24 ;  /* 0x0000001800187309 */ /* 0x000ee20000000000 */
[----:B--2---:R-:W3:Y:S02]  /*1060*/  SHFL.IDX PT, R9, R15, R22, 0x1f ;  /* 0x00001f160f097589 */ /* 0x004ee400000e0000 */
[----:B---3--:R-:W-:-:S05]  /*1070*/  IMAD.IADD R9, R9, 0x1, R24 ;  /* 0x0000000109097824 */ /* 0x008fca00078e0218 */
[----:B0-----:R-:W-:-:S13]  /*1080*/  ISETP.GE.AND P0, PT, R9, UR6, PT ;  /* 0x0000000609007c0c */ /* 0x001fda000bf06270 */
[----:B----4-:R-:W-:-:S04]  /*1090*/  @!P0 IMAD.WIDE R18, R9, 0x4, R18 ;  /* 0x0000000409128825 */ /* 0x010fc800078e0212 */
[----:B-1----:R-:W-:Y:S01]  /*10a0*/  @!P0 IMAD.WIDE R16, R9, 0x4, R16 ;  /* 0x0000000409108825 */ /* 0x002fe200078e0210 */
[----:B------:R3:W-:Y:S04]  /*10b0*/  @!P0 STG.E desc[UR4][R18.64], R8 ;  /* 0x0000000812008986 */ /* 0x0007e8000c101904 */
[----:B------:R3:W-:Y:S02]  /*10c0*/  @!P0 STG.E desc[UR4][R16.64], R3 ;  /* 0x0000000310008986 */ /* 0x0007e4000c101904 */
.L_x_24:
[----:B------:R-:W-:Y:S05]  /*10d0*/  BSYNC.RECONVERGENT B2 ;  /* 0x0000000000027941 */ /* 0x000fea0003800200 */
.L_x_23:
[----:B------:R-:W-:Y:S05]  /*10e0*/  @!P1 BRA `(.L_x_11) ;  /* 0x0000000400209947 */ /* 0x000fea0003800000 */
[----:B---3--:R-:W3:Y:S01]  /*10f0*/  LD.E R3, desc[UR4][R12.64+0x4] ;  /* 0x000004040c037980 */ /* 0x008ee2000c101900 */
[----:B------:R-:W-:Y:S01]  /*1100*/  BSSY.RECONVERGENT B2, `(.L_x_25) ;  /* 0x0000023000027945 */ /* 0x000fe20003800200 */
[----:B------:R-:W-:Y:S02]  /*1110*/  ISETP.NE.AND P1, PT, R2, 0x2, PT ;  /* 0x000000020200780c */ /* 0x000fe40003f25270 */
        /* <DEDUP_REMOVED lines=11> */
[----:B------:R-:W1:Y:S01]  /*11d0*/  LDC.64 R14, c[0x0][0x3a0] ;  /* 0x0000e800ff0e7b82 */ /* 0x000e620000000a00 */
[----:B------:R-:W0:Y:S01]  /*11e0*/  FLO.U32 R2, UR6 ;  /* 0x0000000600027d00 */ /* 0x000e2200080e0000 */
[----:B------:R-:W-:-:S06]  /*11f0*/  IMAD.MOV.U32 R25, RZ, RZ, 0x1 ;  /* 0x00000001ff197424 */ /* 0x000fcc00078e00ff */
[----:B--2---:R-:W2:Y:S01]  /*1200*/  LDC.64 R16, c[0x0][0x3a8] ;  /* 0x0000ea00ff107b82 */ /* 0x004ea20000000a00 */
        /* <DEDUP_REMOVED lines=18> */
.L_x_26:
[----:B------:R-:W-:Y:S05]  /*1330*/  BSYNC.RECONVERGENT B2 ;  /* 0x0000000000027941 */ /* 0x000fea0003800200 */
.L_x_25:
[----:B------:R-:W-:Y:S05]  /*1340*/  @!P1 BRA `(.L_x_11) ;  /* 0x0000000000889947 */ /* 0x000fea0003800000 */
[----:B------:R-:W4:Y:S02]  /*1350*/  LD.E R13, desc[UR4][R12.64+0x8] ;  /* 0x000008040c0d7980 */ /* 0x000f24000c101900 */
[----:B----4-:R-:W-:-:S04]  /*1360*/  ISETP.GE.AND P0, PT, R13, R4, PT ;  /* 0x000000040d00720c */ /* 0x010fc80003f06270 */
[----:B------:R-:W-:-:S13]  /*1370*/  ISETP.LT.OR P0, PT, R13, RZ, P0 ;  /* 0x000000ff0d00720c */ /* 0x000fda0000701670 */
[----:B------:R-:W-:Y:S05]  /*1380*/  @P0 BRA `(.L_x_11) ;  /* 0x0000000000780947 */ /* 0x000fea0003800000 */
[----:B---3--:R-:W3:Y:S02]  /*1390*/  LDC.64 R2, c[0x0][0x3c8] ;  /* 0x0000f200ff027b82 */ /* 0x008ee40000000a00 */
[----:B---3--:R-:W-:-:S06]  /*13a0*/  IMAD.WIDE.U32 R2, R13, 0x4, R2 ;  /* 0x000000040d027825 */ /* 0x008fcc00078e0002 */
[----:B------:R-:W0:Y:S02]  /*13b0*/  LDG.E R3, desc[UR4][R2.64] ;  /* 0x0000000402037981 */ /* 0x000e24000c1e1900 */
[----:B0-----:R-:W-:-:S05]  /*13c0*/  IMAD.IADD R9, R0, 0x1, -R3 ;  /* 0x0000000100097824 */ /* 0x001fca00078e0a03 */
[----:B------:R-:W-:-:S13]  /*13d0*/  ISETP.NE.AND P0, PT, R9, R8, PT ;  /* 0x000000080900720c */ /* 0x000fda0003f05270 */
[----:B------:R-:W-:Y:S05]  /*13e0*/  @P0 BRA `(.L_x_11) ;  /* 0x0000000000600947 */ /* 0x000fea0003800000 */
[----:B------:R-:W0:Y:S01]  /*13f0*/  S2R R9, SR_LANEID ;  /* 0x0000000000097919 */ /* 0x000e220000000000 */
[----:B------:R-:W-:Y:S01]  /*1400*/  VOTEU.ANY UR6, UPT, PT ;  /* 0x0000000000067886 */ /* 0x000fe200038e0100 */
[----:B------:R-:W3:Y:S01]  /*1410*/  LDC.64 R2, c[0x0][0x3a0] ;  /* 0x0000e800ff027b82 */ /* 0x000ee20000000a00 */
[----:B------:R-:W0:Y:S01]  /*1420*/  FLO.U32 R0, UR6 ;  /* 0x0000000600007d00 */ /* 0x000e2200080e0000 */
[----:B------:R-:W-:-:S06]  /*1430*/  IMAD.MOV.U32 R23, RZ, RZ, 0x1 ;  /* 0x00000001ff177424 */ /* 0x000fcc00078e00ff */
[----:B-1----:R-:W1:Y:S01]  /*1440*/  LDC.64 R14, c[0x0][0x3a8] ;  /* 0x0000ea00ff0e7b82 */ /* 0x002e620000000a00 */
[----:B------:R-:W1:Y:S01]  /*1450*/  POPC R21, UR6 ;  /* 0x0000000600157d09 */ /* 0x000e620008000000 */
[----:B------:R-:W4:Y:S06]  /*1460*/  S2R R4, SR_LTMASK ;  /* 0x0000000000047919 */ /* 0x000f2c0000003900 */
[----:B--2---:R-:W2:Y:S01]  /*1470*/  LDC.64 R16, c[0x0][0x3b0] ;  /* 0x0000ec00ff107b82 */ /* 0x004ea20000000a00 */
[----:B---3--:R-:W-:-:S07]  /*1480*/  IMAD.WIDE.U32 R2, R13, 0x4, R2 ;  /* 0x000000040d027825 */ /* 0x008fce00078e0002 */
[----:B------:R-:W3:Y:S01]  /*1490*/  LDC.64 R18, c[0x0][0x3b8] ;  /* 0x0000ee00ff127b82 */ /* 0x000ee20000000a00 */
[----:B------:R-:W-:Y:S01]  /*14a0*/  REDG.E.ADD.STRONG.GPU desc[UR4][R2.64], R23 ;  /* 0x000000170200798e */ /* 0x000fe2000c12e104 */
[----:B0-----:R-:W-:-:S13]  /*14b0*/  ISETP.EQ.U32.AND P0, PT, R0, R9, PT ;  /* 0x000000090000720c */ /* 0x001fda0003f02070 */
[----:B-1----:R-:W5:Y:S01]  /*14c0*/  @P0 ATOMG.E.ADD.STRONG.GPU PT, R21, desc[UR4][R14.64], R21 ;  /* 0x800000150e1509a8 */ /* 0x002f6200081ef104 */
[----:B----4-:R-:W-:Y:S01]  /*14d0*/  LOP3.LUT R4, R4, UR6, RZ, 0xc0, !PT ;  /* 0x0000000604047c12 */ /* 0x010fe2000f8ec0ff */
[----:B------:R-:W0:Y:S05]  /*14e0*/  LDCU UR6, c[0x0][0x3c0] ;  /* 0x00007800ff0677ac */ /* 0x000e2a0008000800 */
[----:B------:R-:W1:Y:S01]  /*14f0*/  POPC R4, R4 ;  /* 0x0000000400047309 */ /* 0x000e620000000000 */
[----:B-----5:R-:W1:Y:S02]  /*1500*/  SHFL.IDX PT, R9, R21, R0, 0x1f ;  /* 0x00001f0015097589 */ /* 0x020e6400000e0000 */
[----:B-1----:R-:W-:-:S05]  /*1510*/  IMAD.IADD R9, R9, 0x1, R4 ;  /* 0x0000000109097824 */ /* 0x002fca00078e0204 */
[----:B0-----:R-:W-:-:S13]  /*1520*/  ISETP.GE.AND P0, PT, R9, UR6, PT ;  /* 0x0000000609007c0c */ /* 0x001fda000bf06270 */
[----:B--2---:R-:W-:-:S04]  /*1530*/  @!P0 IMAD.WIDE R2, R9, 0x4, R16 ;  /* 0x0000000409028825 */ /* 0x004fc800078e0210 */
[----:B---3--:R-:W-:Y:S01]  /*1540*/  @!P0 IMAD.WIDE R14, R9, 0x4, R18 ;  /* 0x00000004090e8825 */ /* 0x008fe200078e0212 */
[----:B------:R4:W-:Y:S04]  /*1550*/  @!P0 STG.E desc[UR4][R2.64], R8 ;  /* 0x0000000802008986 */ /* 0x0009e8000c101904 */
[----:B------:R4:W-:Y:S02]  /*1560*/  @!P0 STG.E desc[UR4][R14.64], R13 ;  /* 0x0000000d0e008986 */ /* 0x0009e4000c101904 */
.L_x_11:
[----:B------:R-:W-:Y:S05]  /*1570*/  BSYNC.RECONVERGENT B3 ;  /* 0x0000000000037941 */ /* 0x000fea0003800200 */
.L_x_10:
[----:B------:R-:W2:Y:S01]  /*1580*/  LDG.E R4, desc[UR4][R10.64+0x400] ;  /* 0x000400040a047981 */ /* 0x000ea2000c1e1900 */
[----:B------:R-:W2:Y:S01]  /*1590*/  LDCU UR6, c[0x0][0x398] ;  /* 0x00007300ff0677ac */ /* 0x000ea20008000800 */
[----:B------:R-:W-:Y:S01]  /*15a0*/  BSSY.RECONVERGENT B4, `(.L_x_27) ;  /* 0x0000125000047945 */ /* 0x000fe20003800200 */
[----:B--2---:R-:W-:-:S04]  /*15b0*/  ISETP.GE.AND P0, PT, R4, UR6, PT ;  /* 0x0000000604007c0c */ /* 0x004fc8000bf06270 */
[----:B------:R-:W-:-:S13]  /*15c0*/  ISETP.LT.OR P0, PT, R4, 0x1, P0 ;  /* 0x000000010400780c */ /* 0x000fda0000701670 */
[----:B------:R-:W-:Y:S05]  /*15d0*/  @P0 BRA `(.L_x_28) ;  /* 0x0000001000840947 */ /* 0x000fea0003800000 */
[----:B---34-:R-:W-:-:S07]  /*15e0*/  IMAD.MOV.U32 R3, RZ, RZ, RZ ;  /* 0x000000ffff037224 */ /* 0x018fce00078e00ff */
.L_x_46:
[----:B--2---:R-:W2:Y:S01]  /*15f0*/  LDC.64 R10, c[0x0][0x390] ;  /* 0x0000e400ff0a7b82 */ /* 0x004ea20000000a00 */
[----:B---3--:R-:W3:Y:S01]  /*1600*/  LDCU UR6, c[0x0][0x3d0] ;  /* 0x00007a00ff0677ac */ /* 0x008ee20008000800 */
[----:B--2---:R-:W-:-:S05]  /*1610*/  IMAD.WIDE.U32 R10, R4, 0x418, R10 ;  /* 0x00000418040a7825 */ /* 0x004fca00078e000a */
[----:B0---4-:R-:W2:Y:S01]  /*1620*/  LDG.E R9, desc[UR4][R10.64+0x410] ;  /* 0x000410040a097981 */ /* 0x011ea2000c1e1900 */
[----:B---3--:R-:W-:Y:S01]  /*1630*/  IMAD.U32 R24, RZ, RZ, UR6 ;  /* 0x00000006ff187e24 */ /* 0x008fe2000f8e00ff */
        /* <DEDUP_REMOVED lines=15> */
[----:B-----5:R-:W2:Y:S08]  /*1730*/  LDC.64 R12, c[0x0][0x3c8] ;  /* 0x0000f200ff0c7b82 */ /* 0x020eb00000000a00 */
[----:B-1----:R-:W1:Y:S02]  /*1740*/  LDC.64 R14, c[0x0][0x3a0] ;  /* 0x0000e800ff0e7b82 */ /* 0x002e640000000a00 */
.L_x_41:
[----:B0-----:R-:W-:-:S05]  /*1750*/  IMAD.WIDE.U32 R16, R9, 0x4, R10 ;  /* 0x0000000409107825 */ /* 0x001fca00078e000a */
[----:B------:R-:W0:Y:S01]  /*1760*/  LD.E R23, desc[UR4][R16.64] ;  /* 0x0000000410177980 */ /* 0x000e22000c101900 */
[----:B------:R-:W-:Y:S01]  /*1770*/  BSSY.RECONVERGENT B5, `(.L_x_33) ;  /* 0x0000020000057945 */ /* 0x000fe20003800200 */
[----:B0-----:R-:W-:-:S04]  /*1780*/  ISETP.GE.AND P0, PT, R23, R24, PT ;  /* 0x000000181700720c */ /* 0x001fc80003f06270 */
[----:B------:R-:W-:-:S13]  /*1790*/  ISETP.LT.OR P0, PT, R23, RZ, P0 ;  /* 0x000000ff1700720c */ /* 0x000fda0000701670 */
[----:B---3--:R-:W-:Y:S05]  /*17a0*/  @P0 BRA `(.L_x_34) ;  /* 0x0000000000700947 */ /* 0x008fea0003800000 */
[----:B--2---:R-:W-:-:S06]  /*17b0*/  IMAD.WIDE.U32 R18, R23, 0x4, R12 ;  /* 0x0000000417127825 */ /* 0x004fcc00078e000c */
[----:B------:R-:W2:Y:S02]  /*17c0*/  LDG.E R18, desc[UR4][R18.64] ;  /* 0x0000000412127981 */ /* 0x000ea4000c1e1900 */
[----:B--2---:R-:W-:-:S04]  /*17d0*/  IADD3 R21, PT, PT, R7, 0x1, -R18 ;  /* 0x0000000107157810 */ /* 0x004fc80007ffe812 */
[----:B------:R-:W-:-:S13]  /*17e0*/  ISETP.NE.AND P0, PT, R21, R8, PT ;  /* 0x000000081500720c */ /* 0x000fda0003f05270 */
[----:B------:R-:W-:Y:S05]  /*17f0*/  @P0 BRA `(.L_x_34) ;  /* 0x00000000005c0947 */ /* 0x000fea0003800000 */
[----:B------:R-:W0:Y:S01]  /*1800*/  S2R R25, SR_LANEID ;  /* 0x0000000000197919 */ /* 0x000e220000000000 */
[----:B------:R-:W-:Y:S01]  /*1810*/  VOTEU.ANY UR6, UPT, PT ;  /* 0x0000000000067886 */ /* 0x000fe200038e0100 */
[----:B------:R-:W-:Y:S01]  /*1820*/  IMAD.MOV.U32 R21, RZ, RZ, 0x1 ;  /* 0x00000001ff157424 */ /* 0x000fe200078e00ff */
[----:B------:R-:W0:Y:S01]  /*1830*/  FLO.U32 R22, UR6 ;  /* 0x0000000600167d00 */ /* 0x000e2200080e0000 */
[----:B------:R-:W2:Y:S01]  /*1840*/  LDC.64 R26, c[0x0][0x3a8] ;  /* 0x0000ea00ff1a7b82 */ /* 0x000ea20000000a00 */
[----:B-1----:R-:W-:-:S05]  /*1850*/  IMAD.WIDE.U32 R18, R23, 0x4, R14 ;  /* 0x0000000417127825 */ /* 0x002fca00078e000e */
[----:B------:R1:W-:Y:S01]  /*1860*/  REDG.E.ADD.STRONG.GPU desc[UR4][R18.64], R21 ;  /* 0x000000151200798e */ /* 0x0003e2000c12e104 */
[----:B------:R-:W2:Y:S01]  /*1870*/  POPC R29, UR6 ;  /* 0x00000006001d7d09 */ /* 0x000ea20008000000 */
[----:B------:R-:W3:Y:S01]  /*1880*/  S2R R28, SR_LTMASK ;  /* 0x00000000001c7919 */ /* 0x000ee20000003900 */
[----:B-1----:R-:W1:Y:S08]  /*1890*/  LDC.64 R20, c[0x0][0x3b0] ;  /* 0x0000ec00ff147b82 */ /* 0x002e700000000a00 */
[----:B------:R-:W4:Y:S01]  /*18a0*/  LDC.64 R18, c[0x0][0x3b8] ;  /* 0x0000ee00ff127b82 */ /* 0x000f220000000a00 */
        /* <DEDUP_REMOVED lines=8> */
[----:B-1----:R-:W-:-:S04]  /*1930*/  @!P0 IMAD.WIDE R20, R25, 0x4, R20 ;  /* 0x0000000419148825 */ /* 0x002fc800078e0214 */
[----:B----4-:R-:W-:Y:S01]  /*1940*/  @!P0 IMAD.WIDE R18, R25, 0x4, R18 ;  /* 0x0000000419128825 */ /* 0x010fe200078e0212 */
[----:B------:R0:W-:Y:S04]  /*1950*/  @!P0 STG.E desc[UR4][R20.64], R8 ;  /* 0x0000000814008986 */ /* 0x0001e8000c101904 */
[----:B------:R0:W-:Y:S02]  /*1960*/  @!P0 STG.E desc[UR4][R18.64], R23 ;  /* 0x0000001712008986 */ /* 0x0001e4000c101904 */
.L_x_34:
[----:B------:R-:W-:Y:S05]  /*1970*/  BSYNC.RECONVERGENT B5 ;  /* 0x0000000000057941 */ /* 0x000fea0003800200 */
.L_x_33:
[----:B0-----:R-:W3:Y:S01]  /*1980*/  LD.E R23, desc[UR4][R16.64+0x4] ;  /* 0x0000040410177980 */ /* 0x001ee2000c101900 */
[----:B------:R-:W-:Y:S01]  /*1990*/  BSSY.RECONVERGENT B5, `(.L_x_35) ;  /* 0x0000020000057945 */ /* 0x000fe20003800200 */
[----:B---3--:R-:W-:-:S04]  /*19a0*/  ISETP.GE.AND P0, PT, R23, R24, PT ;  /* 0x000000181700720c */ /* 0x008fc80003f06270 */
[----:B------:R-:W-:-:S13]  /*19b0*/  ISETP.LT.OR P0, PT, R23, RZ, P0 ;  /* 0x000000ff1700720c */ /* 0x000fda0000701670 */
[----:B------:R-:W-:Y:S05]  /*19c0*/  @P0 BRA `(.L_x_36) ;  /* 0x0000000000700947 */ /* 0x000fea0003800000 */
        /* <DEDUP_REMOVED lines=28> */
.L_x_36:
[----:B------:R-:W-:Y:S05]  /*1b90*/  BSYNC.RECONVERGENT B5 ;  /* 0x0000000000057941 */ /* 0x000fea0003800200 */
.L_x_35:
[----:B------:R-:W3:Y:S01]  /*1ba0*/  LD.E R25, desc[UR4][R16.64+0x8] ;  /* 0x0000080410197980 */ /* 0x000ee2000c101900 */
[----:B------:R-:W-:Y:S01]  /*1bb0*/  BSSY.RECONVERGENT B5, `(.L_x_37) ;  /* 0x0000020000057945 */ /* 0x000fe20003800200 */
[----:B---3--:R-:W-:-:S04]  /*1bc0*/  ISETP.GE.AND P0, PT, R25, R24, PT ;  /* 0x000000181900720c */ /* 0x008fc80003f06270 */
[----:B------:R-:W-:-:S13]  /*1bd0*/  ISETP.LT.OR P0, PT, R25, RZ, P0 ;  /* 0x000000ff1900720c */ /* 0x000fda0000701670 */
[----:B------:R-:W-:Y:S05]  /*1be0*/  @P0 BRA `(.L_x_38) ;  /* 0x0000000000700947 */ /* 0x000fea0003800000 */
[----:B0-2---:R-:W-:-:S06]  /*1bf0*/  IMAD.WIDE.U32 R18, R25, 0x4, R12 ;  /* 0x0000000419127825 */ /* 0x005fcc00078e000c */
        /* <DEDUP_REMOVED lines=27> */
.L_x_38:
[----:B------:R-:W-:Y:S05]  /*1db0*/  BSYNC.RECONVERGENT B5 ;  /* 0x0000000000057941 */ /* 0x000fea0003800200 */
.L_x_37:
[----:B0-----:R-:W4:Y:S01]  /*1dc0*/  LD.E R23, desc[UR4][R16.64+0xc] ;  /* 0x00000c0410177980 */ /* 0x001f22000c101900 */
[----:B------:R-:W-:Y:S01]  /*1dd0*/  VIADD R9, R9, 0x4 ;  /* 0x0000000409097836 */ /* 0x000fe20000000000 */
[----:B------:R-:W-:Y:S04]  /*1de0*/  BSSY.RECONVERGENT B5, `(.L_x_39) ;  /* 0x0000021000057945 */ /* 0x000fe80003800200 */
[----:B------:R-:W-:Y:S02]  /*1df0*/  ISETP.NE.AND P1, PT, R9, R0, PT ;  /* 0x000000000900720c */ /* 0x000fe40003f25270 */
[----:B----4-:R-:W-:-:S04]  /*1e00*/  ISETP.GE.AND P0, PT, R23, R24, PT ;  /* 0x000000181700720c */ /* 0x010fc80003f06270 */
[----:B------:R-:W-:-:S13]  /*1e10*/  ISETP.LT.OR P0, PT, R23, RZ, P0 ;  /* 0x000000ff1700720c */ /* 0x000fda0000701670 */
[----:B------:R-:W-:Y:S05]  /*1e20*/  @P0 BRA `(.L_x_40) ;  /* 0x0000000000700947 */ /* 0x000fea0003800000 */
[----:B--2---:R-:W-:-:S06]  /*1e30*/  IMAD.WIDE.U32 R16, R23, 0x4, R12 ;  /* 0x0000000417107825 */ /* 0x004fcc00078e000c */
[----:B------:R-:W3:Y:S02]  /*1e40*/  LDG.E R16, desc[UR4][R16.64] ;  /* 0x0000000410107981 */ /* 0x000ee4000c1e1900 */
[----:B---3--:R-:W-:-:S04]  /*1e50*/  IADD3 R19, PT, PT, R7, 0x1, -R16 ;  /* 0x0000000107137810 */ /* 0x008fc80007ffe810 */
[----:B------:R-:W-:-:S13]  /*1e60*/  ISETP.NE.AND P0, PT, R19, R8, PT ;  /* 0x000000081300720c */ /* 0x000fda0003f05270 */
[----:B------:R-:W-:Y:S05]  /*1e70*/  @P0 BRA `(.L_x_40) ;  /* 0x00000000005c0947 */ /* 0x000fea0003800000 */
[----:B------:R-:W0:Y:S01]  /*1e80*/  S2R R17, SR_LANEID ;  /* 0x0000000000117919 */ /* 0x000e220000000000 */
[----:B------:R-:W-:Y:S01]  /*1e90*/  VOTEU.ANY UR6, UPT, PT ;  /* 0x0000000000067886 */ /* 0x000fe200038e0100 */
[----:B------:R-:W2:Y:S01]  /*1ea0*/  LDC.64 R20, c[0x0][0x3a8] ;  /* 0x0000ea00ff147b82 */ /* 0x000ea20000000a00 */
[----:B------:R-:W0:Y:S01]  /*1eb0*/  FLO.U32 R22, UR6 ;  /* 0x0000000600167d00 */ /* 0x000e2200080e0000 */
[----:B-1----:R-:W-:Y:S01]  /*1ec0*/  IMAD.WIDE.U32 R26, R23, 0x4, R14 ;  /* 0x00000004171a7825 */ /* 0x002fe200078e000e */
[----:B------:R-:W1:Y:S05]  /*1ed0*/  S2R R28, SR_LTMASK ;  /* 0x00000000001c7919 */ /* 0x000e6a0000003900 */
[----:B------:R-:W3:Y:S01]  /*1ee0*/  LDC.64 R18, c[0x0][0x3b0] ;  /* 0x0000ec00ff127b82 */ /* 0x000ee20000000a00 */
[----:B------:R-:W2:Y:S01]  /*1ef0*/  POPC R29, UR6 ;  /* 0x00000006001d7d09 */ /* 0x000ea20008000000 */
[----:B0-----:R-:W-:Y:S01]  /*1f00*/  ISETP.EQ.U32.AND P0, PT, R22, R17, PT ;  /* 0x000000111600720c */ /* 0x001fe20003f02070 */
[----:B------:R-:W-:-:S05]  /*1f10*/  IMAD.MOV.U32 R17, RZ, RZ, 0x1 ;  /* 0x00000001ff117424 */ /* 0x000fca00078e00ff */
[----:B------:R0:W-:Y:S07]  /*1f20*/  REDG.E.ADD.STRONG.GPU desc[UR4][R26.64], R17 ;  /* 0x000000111a00798e */ /* 0x0001ee000c12e104 */
[----:B--2---:R-:W2:Y:S01]  /*1f30*/  @P0 ATOMG.E.ADD.STRONG.GPU PT, R21, desc[UR4][R20.64], R29 ;  /* 0x8000001d141509a8 */ /* 0x004ea200081ef104 */
[----:B-1----:R-:W-:Y:S01]  /*1f40*/  LOP3.LUT R28, R28, UR6, RZ, 0xc0, !PT ;  /* 0x000000061c1c7c12 */ /* 0x002fe2000f8ec0ff */
[----:B------:R-:W1:Y:S01]  /*1f50*/  LDCU UR6, c[0x0][0x3c0] ;  /* 0x00007800ff0677ac */ /* 0x000e620008000800 */
[----:B0-----:R-:W0:Y:S04]  /*1f60*/  LDC.64 R16, c[0x0][0x3b8] ;  /* 0x0000ee00ff107b82 */ /* 0x001e280000000a00 */
[----:B------:R-:W4:Y:S01]  /*1f70*/  POPC R28, R28 ;  /* 0x0000001c001c7309 */ /* 0x000f220000000000 */
[----:B--2---:R-:W4:Y:S02]  /*1f80*/  SHFL.IDX PT, R25, R21, R22, 0x1f ;  /* 0x00001f1615197589 */ /* 0x004f2400000e0000 */
[----:B----4-:R-:W-:-:S05]  /*1f90*/  IMAD.IADD R25, R25, 0x1, R28 ;  /* 0x0000000119197824 */ /* 0x010fca00078e021c */
[----:B-1----:R-:W-:-:S13]  /*1fa0*/  ISETP.GE.AND P0, PT, R25, UR6, PT ;  /* 0x0000000619007c0c */ /* 0x002fda000bf06270 */
[----:B---3--:R-:W-:-:S04]  /*1fb0*/  @!P0 IMAD.WIDE R18, R25, 0x4, R18 ;  /* 0x0000000419128825 */ /* 0x008fc800078e0212 */
[----:B0-----:R-:W-:Y:S01]  /*1fc0*/  @!P0 IMAD.WIDE R16, R25, 0x4, R16 ;  /* 0x0000000419108825 */ /* 0x001fe200078e0210 */
[----:B------:R0:W-:Y:S04]  /*1fd0*/  @!P0 STG.E desc[UR4][R18.64], R8 ;  /* 0x0000000812008986 */ /* 0x0001e8000c101904 */
[----:B------:R0:W-:Y:S02]  /*1fe0*/  @!P0 STG.E desc[UR4][R16.64], R23 ;  /* 0x0000001710008986 */ /* 0x0001e4000c101904 */
.L_x_40:
[----:B------:R-:W-:Y:S05]  /*1ff0*/  BSYNC.RECONVERGENT B5 ;  /* 0x0000000000057941 */ /* 0x000fea0003800200 */
.L_x_39:
[----:B------:R-:W-:Y:S05]  /*2000*/  @P1 BRA `(.L_x_41) ;  /* 0xfffffff400d01947 */ /* 0x000fea000383ffff */
.L_x_32:
[----:B------:R-:W-:Y:S05]  /*2010*/  BSYNC.RECONVERGENT B2 ;  /* 0x0000000000027941 */ /* 0x000fea0003800200 */
.L_x_31:
[----:B------:R-:W-:-:S13]  /*2020*/  ISETP.NE.AND P0, PT, R2, RZ, PT ;  /* 0x000000ff0200720c */ /* 0x000fda0003f05270 */
[----:B------:R-:W-:Y:S05]  /*2030*/  @!P0 BRA `(.L_x_30) ;  /* 0x0000000400bc8947 */ /* 0x000fea0003800000 */
[----:B-----5:R-:W-:-:S05]  /*2040*/  IMAD.WIDE.U32 R10, R0, 0x4, R10 ;  /* 0x00000004000a7825 */ /* 0x020fca00078e000a */
[----:B------:R-:W4:Y:S01]  /*2050*/  LD.E R9, desc[UR4][R10.64] ;  /* 0x000000040a097980 */ /* 0x000f22000c101900 */
[----:B------:R-:W-:Y:S01]  /*2060*/  BSSY.RECONVERGENT B2, `(.L_x_42) ;  /* 0x0000023000027945 */ /* 0x000fe20003800200 */
[----:B------:R-:W-:Y:S02]  /*2070*/  ISETP.NE.AND P1, PT, R2, 0x1, PT ;  /* 0x000000010200780c */ /* 0x000fe40003f25270 */
[----:B----4-:R-:W-:-:S04]  /*2080*/  ISETP.GE.AND P0, PT, R9, R24, PT ;  /* 0x000000180900720c */ /* 0x010fc80003f06270 */
[----:B------:R-:W-:-:S13]  /*2090*/  ISETP.LT.OR P0, PT, R9, RZ, P0 ;  /* 0x000000ff0900720c */ /* 0x000fda0000701670 */
[----:B------:R-:W-:Y:S05]  /*20a0*/  @P0 BRA `(.L_x_43) ;  /* 0x0000000000780947 */ /* 0x000fea0003800000 */
[----:B--2---:R-:W2:Y:S02]  /*20b0*/  LDC.64 R12, c[0x0][0x3c8] ;  /* 0x0000f200ff0c7b82 */ /* 0x004ea40000000a00 */
[----:B--2---:R-:W-:-:S06]  /*20c0*/  IMAD.WIDE.U32 R12, R9, 0x4, R12 ;  /* 0x00000004090c7825 */ /* 0x004fcc00078e000c */
[----:B------:R-:W1:Y:S02]  /*20d0*/  LDG.E R12, desc[UR4][R12.64] ;  /* 0x000000040c0c7981 */ /* 0x000e64000c1e1900 */
[----:B-1----:R-:W-:-:S04]  /*20e0*/  IADD3 R15, PT, PT, R7, 0x1, -R12 ;  /* 0x00000001070f7810 */ /* 0x002fc80007ffe80c */
[----:B------:R-:W-:-:S13]  /*20f0*/  ISETP.NE.AND P0, PT, R15, R8, PT ;  /* 0x000000080f00720c */ /* 0x000fda0003f05270 */
[----:B------:R-:W-:Y:S05]  /*2100*/  @P0 BRA `(.L_x_43) ;  /* 0x0000000000600947 */ /* 0x000fea0003800000 */
[----:B0-----:R-:W0:Y:S01]  /*2110*/  S2R R17, SR_LANEID ;  /* 0x0000000000117919 */ /* 0x001e220000000000 */
[----:B------:R-:W-:Y:S01]  /*2120*/  VOTEU.ANY UR6, UPT, PT ;  /* 0x0000000000067886 */ /* 0x000fe200038e0100 */
[----:B------:R-:W1:Y:S01]  /*2130*/  LDC.64 R14, c[0x0][0x3a0] ;  /* 0x0000e800ff0e7b82 */ /* 0x000e620000000a00 */
[----:B------:R-:W0:Y:S01]  /*2140*/  FLO.U32 R0, UR6 ;  /* 0x0000000600007d00 */ /* 0x000e2200080e0000 */
[----:B---3--:R-:W-:-:S06]  /*2150*/  IMAD.MOV.U32 R25, RZ, RZ, 0x1 ;  /* 0x00000001ff197424 */ /* 0x008fcc00078e00ff */
[----:B------:R-:W2:Y:S01]  /*2160*/  LDC.64 R12, c[0x0][0x3a8] ;  /* 0x0000ea00ff0c7b82 */ /* 0x000ea20000000a00 */
[----:B------:R-:W2:Y:S01]  /*2170*/  POPC R23, UR6 ;  /* 0x0000000600177d09 */ /* 0x000ea20008000000 */
[----:B-1----:R-:W-:Y:S01]  /*2180*/  IMAD.WIDE.U32 R18, R9, 0x4, R14 ;  /* 0x0000000409127825 */ /* 0x002fe200078e000e */
[----:B------:R-:W1:Y:S05]  /*2190*/  S2R R20, SR_LTMASK ;  /* 0x0000000000147919 */ /* 0x000e6a0000003900 */
[----:B------:R-:W3:Y:S01]  /*21a0*/  LDC.64 R14, c[0x0][0x3b8] ;  /* 0x0000ee00ff0e7b82 */ /* 0x000ee20000000a00 */
[----:B------:R-:W-:Y:S01]  /*21b0*/  REDG.E.ADD.STRONG.GPU desc[UR4][R18.64], R25 ;  /* 0x000000191200798e */ /* 0x000fe2000c12e104 */
[----:B0-----:R-:W-:-:S06]  /*21c0*/  ISETP.EQ.U32.AND P0, PT, R0, R17, PT ;  /* 0x000000110000720c */ /* 0x001fcc0003f02070 */
[----:B------:R-:W0:Y:S07]  /*21d0*/  LDC.64 R16, c[0x0][0x3b0] ;  /* 0x0000ec00ff107b82 */ /* 0x000e2e0000000a00 */
[----:B--2---:R-:W2:Y:S01]  /*21e0*/  @P0 ATOMG.E.ADD.STRONG.GPU PT, R13, desc[UR4][R12.64], R23 ;  /* 0x800000170c0d09a8 */ /* 0x004ea200081ef104 */
[----:B-1----:R-:W-:Y:S01]  /*21f0*/  LOP3.LUT R20, R20, UR6, RZ, 0xc0, !PT ;  /* 0x0000000614147c12 */ /* 0x002fe2000f8ec0ff */
[----:B------:R-:W1:Y:S05]  /*2200*/  LDCU UR6, c[0x0][0x3c0] ;  /* 0x00007800ff0677ac */ /* 0x000e6a0008000800 */
[----:B------:R-:W4:Y:S01]  /*2210*/  POPC R20, R20 ;  /* 0x0000001400147309 */ /* 0x000f220000000000 */
[----:B--2---:R-:W4:Y:S02]  /*2220*/  SHFL.IDX PT, R21, R13, R0, 0x1f ;  /* 0x00001f000d157589 */ /* 0x004f2400000e0000 */
[----:B----4-:R-:W-:-:S05]  /*2230*/  IMAD.IADD R21, R21, 0x1, R20 ;  /* 0x0000000115157824 */ /* 0x010fca00078e0214 */
[----:B-1----:R-:W-:-:S13]  /*2240*/  ISETP.GE.AND P0, PT, R21, UR6, PT ;  /* 0x0000000615007c0c */ /* 0x002fda000bf06270 */
[----:B0-----:R-:W-:-:S04]  /*2250*/  @!P0 IMAD.WIDE R16, R21, 0x4, R16 ;  /* 0x0000000415108825 */ /* 0x001fc800078e0210 */
[----:B---3--:R-:W-:Y:S01]  /*2260*/  @!P0 IMAD.WIDE R14, R21, 0x4, R14 ;  /* 0x00000004150e8825 */ /* 0x008fe200078e020e */
[----:B------:R4:W-:Y:S04]  /*2270*/  @!P0 STG.E desc[UR4][R16.64], R8 ;  /* 0x0000000810008986 */ /* 0x0009e8000c101904 */
[----:B------:R4:W-:Y:S02]  /*2280*/  @!P0 STG.E desc[UR4][R14.64], R9 ;  /* 0x000000090e008986 */ /* 0x0009e4000c101904 */
.L_x_43:
[----:B------:R-:W-:Y:S05]  /*2290*/  BSYNC.RECONVERGENT B2 ;  /* 0x0000000000027941 */ /* 0x000fea0003800200 */
.L_x_42:
[----:B------:R-:W-:Y:S05]  /*22a0*/  @!P1 BRA `(.L_x_30) ;  /* 0x0000000400209947 */ /* 0x000fea0003800000 */
[----:B----4-:R-:W4:Y:S01]  /*22b0*/  LD.E R9, desc[UR4][R10.64+0x4] ;  /* 0x000004040a097980 */ /* 0x010f22000c101900 */
        /* <DEDUP_REMOVED lines=18> */
[----:B------:R-:W3:Y:S06]  /*23e0*/  S2R R2, SR_LTMASK ;  /* 0x0000000000027919 */ /* 0x000eec0000003900 */
[----:B------:R-:W4:Y:S01]  /*23f0*/  LDC.64 R18, c[0x0][0x3b0] ;  /* 0x0000ec00ff127b82 */ /* 0x000f220000000a00 */
[----:B0-----:R-:W-:Y:S01]  /*2400*/  ISETP.EQ.U32.AND P0, PT, R0, R17, PT ;  /* 0x000000110000720c */ /* 0x001fe20003f02070 */
[----:B-1----:R-:W-:-:S06]  /*2410*/  IMAD.WIDE.U32 R16, R9, 0x4, R12 ;  /* 0x0000000409107825 */ /* 0x002fcc00078e000c */
[----:B------:R-:W0:Y:S01]  /*2420*/  LDC.64 R12, c[0x0][0x3b8] ;  /* 0x0000ee00ff0c7b82 */ /* 0x000e220000000a00 */
[----:B------:R-:W-:Y:S05]  /*2430*/  REDG.E.ADD.STRONG.GPU desc[UR4][R16.64], R25 ;  /* 0x000000191000798e */ /* 0x000fea000c12e104 */
[----:B--2---:R-:W2:Y:S01]  /*2440*/  @P0 ATOMG.E.ADD.STRONG.GPU PT, R15, desc[UR4][R14.64], R23 ;  /* 0x800000170e0f09a8 */ /* 0x004ea200081ef104 */
[----:B---3--:R-:W-:Y:S01]  /*2450*/  LOP3.LUT R2, R2, UR6, RZ, 0xc0, !PT ;  /* 0x0000000602027c12 */ /* 0x008fe2000f8ec0ff */
[----:B------:R-:W1:Y:S05]  /*2460*/  LDCU UR6, c[0x0][0x3c0] ;  /* 0x00007800ff0677ac */ /* 0x000e6a0008000800 */
[----:B------:R-:W3:Y:S01]  /*2470*/  POPC R2, R2 ;  /* 0x0000000200027309 */ /* 0x000ee20000000000 */
[----:B--2---:R-:W3:Y:S02]  /*2480*/  SHFL.IDX PT, R21, R15, R0, 0x1f ;  /* 0x00001f000f157589 */ /* 0x004ee400000e0000 */
[----:B---3--:R-:W-:-:S05]  /*2490*/  IMAD.IADD R21, R21, 0x1, R2 ;  /* 0x0000000115157824 */ /* 0x008fca00078e0202 */
[----:B-1----:R-:W-:-:S13]  /*24a0*/  ISETP.GE.AND P0, PT, R21, UR6, PT ;  /* 0x0000000615007c0c */ /* 0x002fda000bf06270 */
[----:B----4-:R-:W-:-:S04]  /*24b0*/  @!P0 IMAD.WIDE R16, R21, 0x4, R18 ;  /* 0x0000000415108825 */ /* 0x010fc800078e0212 */
[----:B0-----:R-:W-:Y:S01]  /*24c0*/  @!P0 IMAD.WIDE R12, R21, 0x4, R12 ;  /* 0x00000004150c8825 */ /* 0x001fe200078e020c */
[----:B------:R4:W-:Y:S04]  /*24d0*/  @!P0 STG.E desc[UR4][R16.64], R8 ;  /* 0x0000000810008986 */ /* 0x0009e8000c101904 */
[----:B------:R4:W-:Y:S02]  /*24e0*/  @!P0 STG.E desc[UR4][R12.64], R9 ;  /* 0x000000090c008986 */ /* 0x0009e4000c101904 */
.L_x_45:
[----:B------:R-:W-:Y:S05]  /*24f0*/  BSYNC.RECONVERGENT B2 ;  /* 0x0000000000027941 */ /* 0x000fea0003800200 */
.L_x_44:
[----:B------:R-:W-:Y:S05]  /*2500*/  @!P1 BRA `(.L_x_30) ;  /* 0x0000000000889947 */ /* 0x000fea0003800000 */
[----:B------:R-:W5:Y:S02]  /*2510*/  LD.E R11, desc[UR4][R10.64+0x8] ;  /* 0x000008040a0b7980 */ /* 0x000f64000c101900 */
[----:B-----5:R-:W-:-:S04]  /*2520*/  ISETP.GE.AND P0, PT, R11, R24, PT ;  /* 0x000000180b00720c */ /* 0x020fc80003f06270 */
[----:B------:R-:W-:-:S13]  /*2530*/  ISETP.LT.OR P0, PT, R11, RZ, P0 ;  /* 0x000000ff0b00720c */ /* 0x000fda0000701670 */
[----:B------:R-:W-:Y:S05]  /*2540*/  @P0 BRA `(.L_x_30) ;  /* 0x0000000000780947 */ /* 0x000fea0003800000 */
[----:B--2-4-:R-:W2:Y:S02]  /*2550*/  LDC.64 R12, c[0x0][0x3c8] ;  /* 0x0000f200ff0c7b82 */ /* 0x014ea40000000a00 */
[----:B--2---:R-:W-:-:S06]  /*2560*/  IMAD.WIDE.U32 R12, R11, 0x4, R12 ;  /* 0x000000040b0c7825 */ /* 0x004fcc00078e000c */
[----:B------:R-:W2:Y:S02]  /*2570*/  LDG.E R12, desc[UR4][R12.64] ;  /* 0x000000040c0c7981 */ /* 0x000ea4000c1e1900 */
[----:B--2---:R-:W-:-:S04]  /*2580*/  IADD3 R9, PT, PT, R7, 0x1, -R12 ;  /* 0x0000000107097810 */ /* 0x004fc80007ffe80c */
[----:B------:R-:W-:-:S13]  /*2590*/  ISETP.NE.AND P0, PT, R9, R8, PT ;  /* 0x000000080900720c */ /* 0x000fda0003f05270 */
[----:B------:R-:W-:Y:S05]  /*25a0*/  @P0 BRA `(.L_x_30) ;  /* 0x0000000000600947 */ /* 0x000fea0003800000 */
[----:B------:R-:W2:Y:S01]  /*25b0*/  S2R R9, SR_LANEID ;  /* 0x0000000000097919 */ /* 0x000ea20000000000 */
[----:B------:R-:W-:Y:S01]  /*25c0*/  VOTEU.ANY UR6, UPT, PT ;  /* 0x0000000000067886 */ /* 0x000fe200038e0100 */
[----:B------:R-:W4:Y:S01]  /*25d0*/  LDC.64 R12, c[0x0][0x3a0] ;  /* 0x0000e800ff0c7b82 */ /* 0x000f220000000a00 */
[----:B------:R-:W2:Y:S01]  /*25e0*/  FLO.U32 R0, UR6 ;  /* 0x0000000600007d00 */ /* 0x000ea200080e0000 */
[----:B0-----:R-:W-:-:S06]  /*25f0*/  IMAD.MOV.U32 R23, RZ, RZ, 0x1 ;  /* 0x00000001ff177424 */ /* 0x001fcc00078e00ff */
[----:B-1----:R-:W0:Y:S01]  /*2600*/  LDC.64 R14, c[0x0][0x3a8] ;  /* 0x0000ea00ff0e7b82 */ /* 0x002e220000000a00 */
[----:B---3--:R-:W0:Y:S01]  /*2610*/  POPC R21, UR6 ;  /* 0x0000000600157d09 */ /* 0x008e220008000000 */
[----:B------:R-:W1:Y:S06]  /*2620*/  S2R R2, SR_LTMASK ;  /* 0x0000000000027919 */ /* 0x000e6c0000003900 */
[----:B------:R-:W3:Y:S01]  /*2630*/  LDC.64 R16, c[0x0][0x3b0] ;  /* 0x0000ec00ff107b82 */ /* 0x000ee20000000a00 */
[----:B----4-:R-:W-:-:S07]  /*2640*/  IMAD.WIDE.U32 R12, R11, 0x4, R12 ;  /* 0x000000040b0c7825 */ /* 0x010fce00078e000c */
[----:B------:R-:W4:Y:S01]  /*2650*/  LDC.64 R18, c[0x0][0x3b8] ;  /* 0x0000ee00ff127b82 */ /* 0x000f220000000a00 */
[----:B------:R-:W-:Y:S01]  /*2660*/  REDG.E.ADD.STRONG.GPU desc[UR4][R12.64], R23 ;  /* 0x000000170c00798e */ /* 0x000fe2000c12e104 */
[----:B--2---:R-:W-:-:S13]  /*2670*/  ISETP.EQ.U32.AND P0, PT, R0, R9, PT ;  /* 0x000000090000720c */ /* 0x004fda0003f02070 */
[----:B0-----:R-:W2:Y:S01]  /*2680*/  @P0 ATOMG.E.ADD.STRONG.GPU PT, R21, desc[UR4][R14.64], R21 ;  /* 0x800000150e1509a8 */ /* 0x001ea200081ef104 */
[----:B-1----:R-:W-:Y:S01]  /*2690*/  LOP3.LUT R2, R2, UR6, RZ, 0xc0, !PT ;  /* 0x0000000602027c12 */ /* 0x002fe2000f8ec0ff */
[----:B------:R-:W0:Y:S05]  /*26a0*/  LDCU UR6, c[0x0][0x3c0] ;  /* 0x00007800ff0677ac */ /* 0x000e2a0008000800 */
[----:B------:R-:W1:Y:S01]  /*26b0*/  POPC R2, R2 ;  /* 0x0000000200027309 */ /* 0x000e620000000000 */
[----:B--2---:R-:W1:Y:S02]  /*26c0*/  SHFL.IDX PT, R9, R21, R0, 0x1f ;  /* 0x00001f0015097589 */ /* 0x004e6400000e0000 */
[----:B-1----:R-:W-:-:S05]  /*26d0*/  IMAD.IADD R9, R9, 0x1, R2 ;  /* 0x0000000109097824 */ /* 0x002fca00078e0202 */
[----:B0-----:R-:W-:-:S13]  /*26e0*/  ISETP.GE.AND P0, PT, R9, UR6, PT ;  /* 0x0000000609007c0c */ /* 0x001fda000bf06270 */
[----:B---3--:R-:W-:-:S04]  /*26f0*/  @!P0 IMAD.WIDE R12, R9, 0x4, R16 ;  /* 0x00000004090c8825 */ /* 0x008fc800078e0210 */
[----:B----4-:R-:W-:Y:S01]  /*2700*/  @!P0 IMAD.WIDE R14, R9, 0x4, R18 ;  /* 0x00000004090e8825 */ /* 0x010fe200078e0212 */
[----:B------:R0:W-:Y:S04]  /*2710*/  @!P0 STG.E desc[UR4][R12.64], R8 ;  /* 0x000000080c008986 */ /* 0x0001e8000c101904 */
[----:B------:R0:W-:Y:S02]  /*2720*/  @!P0 STG.E desc[UR4][R14.64], R11 ;  /* 0x0000000b0e008986 */ /* 0x0001e4000c101904 */
.L_x_30:
[----:B------:R-:W-:Y:S05]  /*2730*/  BSYNC.RECONVERGENT B3 ;  /* 0x0000000000037941 */ /* 0x000fea0003800200 */
.L_x_29:
[----:B0----5:R-:W0:Y:S01]  /*2740*/  LDC.64 R10, c[0x0][0x390] ;  /* 0x0000e400ff0a7b82 */ /* 0x021e220000000a00 */
[----:B------:R-:W1:Y:S01]  /*2750*/  LDCU UR6, c[0x0][0x398] ;  /* 0x00007300ff0677ac */ /* 0x000e620008000800 */
[----:B0-----:R-:W-:-:S05]  /*2760*/  IMAD.WIDE.U32 R10, R4, 0x418, R10 ;  /* 0x00000418040a7825 */ /* 0x001fca00078e000a */
[----:B------:R-:W1:Y:S02]  /*2770*/  LDG.E R4, desc[UR4][R10.64+0x400] ;  /* 0x000400040a047981 */ /* 0x000e64000c1e1900 */
[----:B-1----:R-:W-:-:S04]  /*2780*/  ISETP.GE.AND P0, PT, R4, UR6, PT ;  /* 0x0000000604007c0c */ /* 0x002fc8000bf06270 */
[----:B------:R-:W-:-:S13]  /*2790*/  ISETP.GT.AND P0, PT, R4, -0x1, !P0 ;  /* 0xffffffff0400780c */ /* 0x000fda0004704270 */
[----:B------:R-:W-:Y:S05]  /*27a0*/  @!P0 BRA `(.L_x_28) ;  /* 0x0000000000108947 */ /* 0x000fea0003800000 */
[C---:B------:R-:W-:Y:S01]  /*27b0*/  ISETP.GT.U32.AND P0, PT, R3.reuse, 0x62, PT ;  /* 0x000000620300780c */ /* 0x040fe20003f04070 */
[----:B------:R-:W-:-:S03]  /*27c0*/  VIADD R3, R3, 0x1 ;  /* 0x0000000103037836 */ /* 0x000fc60000000000 */
[----:B------:R-:W-:-:S13]  /*27d0*/  ISETP.EQ.OR P0, PT, R4, RZ, P0 ;  /* 0x000000ff0400720c */ /* 0x000fda0000702670 */
[----:B------:R-:W-:Y:S05]  /*27e0*/  @!P0 BRA `(.L_x_46) ;  /* 0xffffffec00808947 */ /* 0x000fea000383ffff */
.L_x_28:
[----:B------:R-:W-:Y:S05]  /*27f0*/  BSYNC.RECONVERGENT B4 ;  /* 0x0000000000047941 */ /* 0x000fea0003800200 */
.L_x_27:
[----:B------:R-:W-:Y:S01]  /*2800*/  ISETP.NE.AND P0, PT, R5, RZ, PT ;  /* 0x000000ff0500720c */ /* 0x000fe20003f05270 */
[----:B0---4-:R-:W-:Y:S01]  /*2810*/  IMAD.MOV.U32 R9, RZ, RZ, R5 ;  /* 0x000000ffff097224 */ /* 0x011fe200078e0005 */
[----:B------:R-:W-:-:S13]  /*2820*/  ISETP.GT.AND P1, PT, R7, R8, PT ;  /* 0x000000080700720c */ /* 0x000fda0003f24270 */
[----:B------:R-:W-:Y:S05]  /*2830*/  @!P0 BREAK.RELIABLE P1, B0 ;  /* 0x0000000000008942 */ /* 0x000fea0000800100 */
[----:B------:R-:W-:Y:S05]  /*2840*/  @!P0 BRA P1, `(.L_x_47) ;  /* 0x00000000001c8947 */ /* 0x000fea0000800000 */
.L_x_9:
[----:B------:R-:W-:Y:S05]  /*2850*/  BSYNC.RELIABLE B0 ;  /* 0x0000000000007941 */ /* 0x000fea0003800100 */
.L_x_8:
[----:B------:R-:W0:Y:S01]  /*2860*/  LDCU UR6, c[0x0][0x388] ;  /* 0x00007100ff0677ac */ /* 0x000e220008000800 */
[----:B---3--:R-:W-:Y:S02]  /*2870*/  VIADD R3, R8, 0x3e7 ;  /* 0x000003e708037836 */ /* 0x008fe40000000000 */
[----:B------:R-:W-:-:S03]  /*2880*/  VIADD R7, R7, 0x1 ;  /* 0x0000000107077836 */ /* 0x000fc60000000000 */
[----:B------:R-:W-:Y:S02]  /*2890*/  ISETP.LT.AND P1, PT, R6, R3, PT ;  /* 0x000000030600720c */ /* 0x000fe40003f21270 */
[----:B0-----:R-:W-:-:S13]  /*28a0*/  ISETP.GE.AND P0, PT, R7, UR6, PT ;  /* 0x0000000607007c0c */ /* 0x001fda000bf06270 */
[----:B------:R-:W-:Y:S05]  /*28b0*/  @!P0 BRA P1, `(.L_x_48) ;  /* 0xffffffd800008947 */ /* 0x000fea000083ffff */
.L_x_47:
[----:B------:R-:W-:Y:S05]  /*28c0*/  BSYNC.RECONVERGENT B1 ;  /* 0x0000000000017941 */ /* 0x000fea0003800200 */
.L_x_0:
[----:B------:R-:W0:Y:S01]  /*28d0*/  LDCU UR6, c[0x0][0x360] ;  /* 0x00006c00ff0677ac */ /* 0x000e220008000800 */
[----:B---3--:R-:W0:Y:S01]  /*28e0*/  LDC R3, c[0x0][0x370] ;  /* 0x0000dc00ff037b82 */ /* 0x008e220000000800 */
[----:B------:R-:W3:Y:S01]  /*28f0*/  LDCU UR7, c[0x0][0x388] ;  /* 0x00007100ff0777ac */ /* 0x000ee20008000800 */
[----:B0-----:R-:W-:-:S05]  /*2900*/  IMAD R8, R3, UR6, R8 ;  /* 0x0000000603087c24 */ /* 0x001fca000f8e0208 */
[----:B---3--:R-:W-:-:S13]  /*2910*/  ISETP.GE.AND P0, PT, R8, UR7, PT ;  /* 0x0000000708007c0c */ /* 0x008fda000bf06270 */
[----:B------:R-:W-:Y:S05]  /*2920*/  @!P0 BRA `(.L_x_49) ;  /* 0xffffffd400d88947 */ /* 0x000fea000383ffff */
[----:B------:R-:W-:Y:S05]  /*2930*/  EXIT ;  /* 0x000000000000794d */ /* 0x000fea0003800000 */
.L_x_50:
[----:B------:R-:W-:-:S00]  /*2940*/  BRA `(.L_x_50) ;  /* 0xfffffffc00fc7947 */ /* 0x000fc0000383ffff */
[----:B------:R-:W-:-:S00]  /*2950*/  NOP ;  /* 0x0000000000007918 */ /* 0x000fc00000000000 */
        /* <DEDUP_REMOVED lines=10> */
.L_x_52:


//--------------------- .text._Z10testKernelPi    --------------------------
	.section	.text._Z10testKernelPi,"ax",@progbits
	.align	128
        .global         _Z10testKernelPi
        .type           _Z10testKernelPi,@function
        .size           _Z10testKernelPi,(.L_x_53 - _Z10testKernelPi)
        .other          _Z10testKernelPi,@"STO_CUDA_ENTRY STV_DEFAULT"
_Z10testKernelPi:
.text._Z10testKernelPi:
[----:B------:R-:W-:Y:S01]  /*0000*/  LDC R1, c[0x0][0x37c] ;  /* 0x0000df00ff017b82 */ /* 0x000fe20000000800 */
[----:B------:R-:W0:Y:S07]  /*0010*/  S2R R0, SR_TID.X ;  /* 0x0000000000007919 */ /* 0x000e2e0000002100 */
[----:B------:R-:W1:Y:S01]  /*0020*/  S2UR UR4, SR_CTAID.X ;  /* 0x00000000000479c3 */ /* 0x000e620000002500 */
[----:B------:R-:W1:Y:S02]  /*0030*/  LDCU UR5, c[0x0][0x360] ;  /* 0x00006c00ff0577ac */ /* 0x000e640008000800 */
[----:B-1----:R-:W-:Y:S01]  /*0040*/  UIMAD UR4, UR4, UR5, URZ ;  /* 0x00000005040472a4 */ /* 0x002fe2000f8e02ff */
[----:B0-----:R-:W-:-:S05]  /*0050*/  IMAD.MOV R0, RZ, RZ, -R0 ;  /* 0x000000ffff007224 */ /* 0x001fca00078e0a00 */
[----:B------:R-:W-:-:S13]  /*0060*/  ISETP.NE.AND P0, PT, R0, UR4, PT ;  /* 0x0000000400007c0c */ /* 0x000fda000bf05270 */
[----:B------:R-:W-:Y:S05]  /*0070*/  @P0 EXIT ;  /* 0x000000000000094d */ /* 0x000fea0003800000 */
[----:B------:R-:W0:Y:S01]  /*0080*/  LDC.64 R2, c[0x0][0x380] ;  /* 0x0000e000ff027b82 */ /* 0x000e220000000a00 */
[----:B------:R-:W0:Y:S01]  /*0090*/  LDCU.64 UR4, c[0x0][0x358] ;  /* 0x00006b00ff0477ac */ /* 0x000e220008000a00 */
[----:B------:R-:W-:-:S05]  /*00a0*/  HFMA2 R5, -RZ, RZ, 0, 2.50339508056640625e-06 ;  /* 0x0000002aff057431 */ /* 0x000fca00000001ff */
[----:B0-----:R-:W-:Y:S01]  /*00b0*/  STG.E desc[UR4][R2.64], R5 ;  /* 0x0000000502007986 */ /* 0x001fe2000c101904 */
[----:B------:R-:W-:Y:S05]  /*00c0*/  EXIT ;  /* 0x000000000000794d */ /* 0x000fea0003800000 */
.L_x_51:
        /* <DEDUP_REMOVED lines=11> */
.L_x_53:


//--------------------- .nv.shared.reserved.0     --------------------------
	.section	.nv.shared.reserved.0,"aw",@nobits
	.weak		__nv_reservedSMEM_offset_0_alias
	.size		__nv_reservedSMEM_offset_0_alias, 0, 64
	.other		__nv_reservedSMEM_offset_0_alias,@"STO_CUDA_RESERVED_SHARED STV_DEFAULT"
__nv_reservedSMEM_offset_0_alias:
	.zero		0
	.zero		64


//--------------------- .nv.constant0._Z17ahoCorasickKernelPciP12GPUTrieStateiPiS2_S2_S2_iS2_iPS2_ --------------------------
	.section	.nv.constant0._Z17ahoCorasickKernelPciP12GPUTrieStateiPiS2_S2_S2_iS2_iPS2_,"a",@progbits
	.sectionflags	@""
	.align	4
.nv.constant0._Z17ahoCorasickKernelPciP12GPUTrieStateiPiS2_S2_S2_iS2_iPS2_:
	.zero		992


//--------------------- .nv.constant0._Z10testKernelPi --------------------------
	.section	.nv.constant0._Z10testKernelPi,"a",@progbits
	.sectionflags	@""
	.align	4
.nv.constant0._Z10testKernelPi:
	.zero		904


//--------------------- SYMBOLS --------------------------

	.type		.nv.reservedSmem.offset0,@object
	.size		.nv.reservedSmem.offset0,0x4
